def matmul_kernel(
    a_ptr,
    b_ptr,
    c_ptr,
    M,
    N,
    K,
    stride_am,
    stride_ak,
    stride_bk,
    stride_bn,
    stride_cm,
    stride_cn,
    BLOCK_M: tl.constexpr,
    BLOCK_N: tl.constexpr,
    BLOCK_K: tl.constexpr,
    GROUP_M: tl.constexpr,
):
    pid = tl.program_id(axis=0)
    num_pid_m = tl.cdiv(M, BLOCK_M)
    num_pid_n = tl.cdiv(N, BLOCK_N)
    num_pid_in_group = GROUP_M * num_pid_n
    group_id = pid // num_pid_in_group
    first_pid_m = group_id * GROUP_M
    group_size_m = min(num_pid_m - first_pid_m, GROUP_M)
    pid_m = first_pid_m + ((pid % num_pid_in_group) % group_size_m)
    pid_n = (pid % num_pid_in_group) // group_size_m

    offs_am = (pid_m * BLOCK_M + tl.arange(0, BLOCK_M)) % M
    offs_bn = (pid_n * BLOCK_N + tl.arange(0, BLOCK_N)) % N
    offs_k = tl.arange(0, BLOCK_K)
    a_ptrs = a_ptr + offs_am[:, None] * stride_am + offs_k[None, :] * stride_ak
    b_ptrs = b_ptr + offs_k[:, None] * stride_bk + offs_bn[None, :] * stride_bn

    acc = tl.zeros((BLOCK_M, BLOCK_N), dtype=tl.float32)
    for kk in range(0, tl.cdiv(K, BLOCK_K)):
        a = tl.load(a_ptrs, mask=offs_k[None, :] < K - kk * BLOCK_K, other=0.0)
        b = tl.load(b_ptrs, mask=offs_k[:, None] < K - kk * BLOCK_K, other=0.0)
        acc = tl.dot(a, b, acc)
        a_ptrs += BLOCK_K * stride_ak
        b_ptrs += BLOCK_K * stride_bk

    c = acc.to(c_ptr.dtype.element_ty)
    offs_cm = pid_m * BLOCK_M + tl.arange(0, BLOCK_M)
    offs_cn = pid_n * BLOCK_N + tl.arange(0, BLOCK_N)
    c_ptrs = c_ptr + offs_cm[:, None] * stride_cm + offs_cn[None, :] * stride_cn
    mask = (offs_cm[:, None] < M) & (offs_cn[None, :] < N)
    tl.store(c_ptrs, c, mask=mask)

# config = {"BLOCK_K": 64, "BLOCK_M": 16, "BLOCK_N": 128, "GROUP_M": 8, "arch": "sm_90", "dtype": "fp8e4m3", "num_ctas": 1, "num_stages": 2, "num_warps": 8}
# arch = sm_90


// ===== COMPILED SASS (sm_90a) =====

	.target	sm_90a

	.elftype	@"ET_EXEC"


//--------------------- .note.nv.tkinfo           --------------------------
	.section	.note.nv.tkinfo,"",@"SHT_NOTE"
	.sectionflags	@"SHF_NOTE_NV_TKINFO"
	.tkinfo
        /*0018*/ 	.word	0x00000002
        /*0030*/ 	.string	""
        /*0030*/ 	.string	"ptxas"
        /*0030*/ 	.string	"Cuda compilation tools, release 13.0, V13.0.88"
        /*0030*/ 	.string	"Build cuda_13.0.r13.0/compiler.36424714_0"
        /*0030*/ 	.string	"-v  -suppress-debug-info  -lineinfo  -arch sm_90a "



//--------------------- .note.nv.cuinfo           --------------------------
	.section	.note.nv.cuinfo,"",@"SHT_NOTE"
	.sectionflags	@"SHF_NOTE_NV_CUINFO"
        /*0018*/ 	.short	0x0002
        /*001a*/ 	.short	0x005a
        /*001c*/ 	.short	0x0082
	.zero		2


//--------------------- .nv.info                  --------------------------
	.section	.nv.info,"",@"SHT_CUDA_INFO"
	.align	4


	//----- nvinfo : EIATTR_REGCOUNT
	.align		4
        /*0000*/ 	.byte	0x04, 0x2f
        /*0002*/ 	.short	(.L_1 - .L_0)
	.align		4
.L_0:
        /*0004*/ 	.word	index@(matmul_kernel)
        /*0008*/ 	.word	0x000000cd


	//----- nvinfo : EIATTR_FRAME_SIZE
	.align		4
.L_1:
        /*000c*/ 	.byte	0x04, 0x11
        /*000e*/ 	.short	(.L_3 - .L_2)
	.align		4
.L_2:
        /*0010*/ 	.word	index@(matmul_kernel)
        /*0014*/ 	.word	0x00000000


	//----- nvinfo : EIATTR_MIN_STACK_SIZE
	.align		4
.L_3:
        /*0018*/ 	.byte	0x04, 0x12
        /*001a*/ 	.short	(.L_5 - .L_4)
	.align		4
.L_4:
        /*001c*/ 	.word	index@(matmul_kernel)
        /*0020*/ 	.word	0x00000000
.L_5:


//--------------------- .nv.compat                --------------------------
	.section	.nv.compat,"",@"SHT_CUDA_COMPAT_INFO"
	.align	4
        /*0000*/ 	.byte	0x02, 0x09, 0x01, 0x00, 0x02, 0x02, 0x02, 0x00, 0x02, 0x05, 0x05, 0x00, 0x03, 0x07, 0x01, 0x01
        /*0010*/ 	.byte	0x02, 0x03, 0x00, 0x00, 0x02, 0x06, 0x01, 0x00, 0x04, 0x0b, 0x08, 0x00, 0x00, 0x00, 0x00, 0x00
        /*0020*/ 	.byte	0x00, 0x00, 0x00, 0x00


//--------------------- .nv.info.matmul_kernel    --------------------------
	.section	.nv.info.matmul_kernel,"",@"SHT_CUDA_INFO"
	.sectionflags	@""
	.align	4


	//----- nvinfo : EIATTR_CUDA_API_VERSION
	.align		4
        /*0000*/ 	.byte	0x04, 0x37
        /*0002*/ 	.short	(.L_7 - .L_6)
.L_6:
        /*0004*/ 	.word	0x00000082


	//----- nvinfo : EIATTR_KPARAM_INFO
	.align		4
.L_7:
        /*0008*/ 	.byte	0x04, 0x17
        /*000a*/ 	.short	(.L_9 - .L_8)
.L_8:
        /*000c*/ 	.word	0x00000000
        /*0010*/ 	.short	0x000d
        /*0012*/ 	.short	0x0048
        /*0014*/ 	.byte	0x00, 0xf4, 0x21, 0x00


	//----- nvinfo : EIATTR_KPARAM_INFO
	.align		4
.L_9:
        /*0018*/ 	.byte	0x04, 0x17
        /*001a*/ 	.short	(.L_11 - .L_10)
.L_10:
        /*001c*/ 	.word	0x00000000
        /*0020*/ 	.short	0x000c
        /*0022*/ 	.short	0x0040
        /*0024*/ 	.byte	0x00, 0xf4, 0x21, 0x00


	//----- nvinfo : EIATTR_KPARAM_INFO
	.align		4
.L_11:
        /*0028*/ 	.byte	0x04, 0x17
        /*002a*/ 	.short	(.L_13 - .L_12)
.L_12:
        /*002c*/ 	.word	0x00000000
        /*0030*/ 	.short	0x000b
        /*0032*/ 	.short	0x0038
        /*0034*/ 	.byte	0x00, 0xf0, 0x11, 0x00


	//----- nvinfo : EIATTR_KPARAM_INFO
	.align		4
.L_13:
        /*0038*/ 	.byte	0x04, 0x17
        /*003a*/ 	.short	(.L_15 - .L_14)
.L_14:
        /*003c*/ 	.word	0x00000000
        /*0040*/ 	.short	0x000a
        /*0042*/ 	.short	0x0034
        /*0044*/ 	.byte	0x00, 0xf0, 0x11, 0x00


	//----- nvinfo : EIATTR_KPARAM_INFO
	.align		4
.L_15:
        /*0048*/ 	.byte	0x04, 0x17
        /*004a*/ 	.short	(.L_17 - .L_16)
.L_16:
        /*004c*/ 	.word	0x00000000
        /*0050*/ 	.short	0x0009
        /*0052*/ 	.short	0x0030
        /*0054*/ 	.byte	0x00, 0xf0, 0x11, 0x00


	//----- nvinfo : EIATTR_KPARAM_INFO
	.align		4
.L_17:
        /*0058*/ 	.byte	0x04, 0x17
        /*005a*/ 	.short	(.L_19 - .L_18)
.L_18:
        /*005c*/ 	.word	0x00000000
        /*0060*/ 	.short	0x0008
        /*0062*/ 	.short	0x002c
        /*0064*/ 	.byte	0x00, 0xf0, 0x11, 0x00


	//----- nvinfo : EIATTR_KPARAM_INFO
	.align		4
.L_19:
        /*0068*/ 	.byte	0x04, 0x17
        /*006a*/ 	.short	(.L_21 - .L_20)
.L_20:
        /*006c*/ 	.word	0x00000000
        /*0070*/ 	.short	0x0007
        /*0072*/ 	.short	0x0028
        /*0074*/ 	.byte	0x00, 0xf0, 0x11, 0x00


	//----- nvinfo : EIATTR_KPARAM_INFO
	.align		4
.L_21:
        /*0078*/ 	.byte	0x04, 0x17
        /*007a*/ 	.short	(.L_23 - .L_22)
.L_22:
        /*007c*/ 	.word	0x00000000
        /*0080*/ 	.short	0x0006
        /*0082*/ 	.short	0x0024
        /*0084*/ 	.byte	0x00, 0xf0, 0x11, 0x00


	//----- nvinfo : EIATTR_KPARAM_INFO
	.align		4
.L_23:
        /*0088*/ 	.byte	0x04, 0x17
        /*008a*/ 	.short	(.L_25 - .L_24)
.L_24:
        /*008c*/ 	.word	0x00000000
        /*0090*/ 	.short	0x0005
        /*0092*/ 	.short	0x0020
        /*0094*/ 	.byte	0x00, 0xf0, 0x11, 0x00


	//----- nvinfo : EIATTR_KPARAM_INFO
	.align		4
.L_25:
        /*0098*/ 	.byte	0x04, 0x17
        /*009a*/ 	.short	(.L_27 - .L_26)
.L_26:
        /*009c*/ 	.word	0x00000000
        /*00a0*/ 	.short	0x0004
        /*00a2*/ 	.short	0x001c
        /*00a4*/ 	.byte	0x00, 0xf0, 0x11, 0x00


	//----- nvinfo : EIATTR_KPARAM_INFO
	.align		4
.L_27:
        /*00a8*/ 	.byte	0x04, 0x17
        /*00aa*/ 	.short	(.L_29 - .L_28)
.L_28:
        /*00ac*/ 	.word	0x00000000
        /*00b0*/ 	.short	0x0003
        /*00b2*/ 	.short	0x0018
        /*00b4*/ 	.byte	0x00, 0xf0, 0x11, 0x00


	//----- nvinfo : EIATTR_KPARAM_INFO
	.align		4
.L_29:
        /*00b8*/ 	.byte	0x04, 0x17
        /*00ba*/ 	.short	(.L_31 - .L_30)
.L_30:
        /*00bc*/ 	.word	0x00000000
        /*00c0*/ 	.short	0x0002
        /*00c2*/ 	.short	0x0010
        /*00c4*/ 	.byte	0x00, 0xf4, 0x21, 0x00


	//----- nvinfo : EIATTR_KPARAM_INFO
	.align		4
.L_31:
        /*00c8*/ 	.byte	0x04, 0x17
        /*00ca*/ 	.short	(.L_33 - .L_32)
.L_32:
        /*00cc*/ 	.word	0x00000000
        /*00d0*/ 	.short	0x0001
        /*00d2*/ 	.short	0x0008
        /*00d4*/ 	.byte	0x00, 0xf4, 0x21, 0x00


	//----- nvinfo : EIATTR_KPARAM_INFO
	.align		4
.L_33:
        /*00d8*/ 	.byte	0x04, 0x17
        /*00da*/ 	.short	(.L_35 - .L_34)
.L_34:
        /*00dc*/ 	.word	0x00000000
        /*00e0*/ 	.short	0x0000
        /*00e2*/ 	.short	0x0000
        /*00e4*/ 	.byte	0x00, 0xf4, 0x21, 0x00


	//----- nvinfo : EIATTR_SPARSE_MMA_MASK
	.align		4
.L_35:
        /*00e8*/ 	.byte	0x03, 0x50
        /*00ea*/ 	.short	0x0000


	//----- nvinfo : EIATTR_MAXREG_COUNT
	.align		4
        /*00ec*/ 	.byte	0x03, 0x1b
        /*00ee*/ 	.short	0x00ff


	//----- nvinfo : EIATTR_NUM_BARRIERS
	.align		4
        /*00f0*/ 	.byte	0x02, 0x4c
        /*00f2*/ 	.byte	0x01
	.zero		1


	//----- nvinfo : EIATTR_MERCURY_ISA_VERSION
	.align		4
        /*00f4*/ 	.byte	0x03, 0x5f
        /*00f6*/ 	.short	0x0101


	//----- nvinfo : EIATTR_EXIT_INSTR_OFFSETS
	.align		4
        /*00f8*/ 	.byte	0x04, 0x1c
        /*00fa*/ 	.short	(.L_37 - .L_36)


	//   ....[0]....
.L_36:
        /*00fc*/ 	.word	0x000048d0


	//   ....[1]....
        /*0100*/ 	.word	0x000048f0


	//----- nvinfo : EIATTR_REQNTID
	.align		4
.L_37:
        /*0104*/ 	.byte	0x04, 0x10
        /*0106*/ 	.short	(.L_39 - .L_38)
.L_38:
        /*0108*/ 	.word	0x00000100
        /*010c*/ 	.word	0x00000001
        /*0110*/ 	.word	0x00000001


	//----- nvinfo : EIATTR_CBANK_PARAM_SIZE
	.align		4
.L_39:
        /*0114*/ 	.byte	0x03, 0x19
        /*0116*/ 	.short	0x0050


	//----- nvinfo : EIATTR_PARAM_CBANK
	.align		4
        /*0118*/ 	.byte	0x04, 0x0a
        /*011a*/ 	.short	(.L_41 - .L_40)
	.align		4
.L_40:
        /*011c*/ 	.word	index@(.nv.constant0.matmul_kernel)
        /*0120*/ 	.short	0x0210
        /*0122*/ 	.short	0x0050


	//----- nvinfo : EIATTR_SW_WAR
	.align		4
.L_41:
        /*0124*/ 	.byte	0x04, 0x36
        /*0126*/ 	.short	(.L_43 - .L_42)
.L_42:
        /*0128*/ 	.word	0x00000008
.L_43:


//--------------------- .nv.callgraph             --------------------------
	.section	.nv.callgraph,"",@"SHT_CUDA_CALLGRAPH"
	.align	4
	.sectionentsize	8
	.align		4
        /*0000*/ 	.word	0x00000000
	.align		4
        /*0004*/ 	.word	0xffffffff
	.align		4
        /*0008*/ 	.word	0x00000000
	.align		4
        /*000c*/ 	.word	0xfffffffe
	.align		4
        /*0010*/ 	.word	0x00000000
	.align		4
        /*0014*/ 	.word	0xfffffffd
	.align		4
        /*0018*/ 	.word	0x00000000
	.align		4
        /*001c*/ 	.word	0xfffffffc


//--------------------- .text.matmul_kernel       --------------------------
	.section	.text.matmul_kernel,"ax",@progbits
	.align	128
        .global         matmul_kernel
        .type           matmul_kernel,@function
        .size           matmul_kernel,(.L_x_4 - matmul_kernel)
        .other          matmul_kernel,@"STO_CUDA_ENTRY STV_DEFAULT"
matmul_kernel:
.text.matmul_kernel:
[----:B------:R-:W-:Y:S08]  /*0000*/  LDC R1, c[0x0][0x28] ;  /* 0x00000a00ff017b82 */ /* 0x000ff00000000800 */
[----:B------:R-:W0:Y:S01]  /*0010*/  LDC.64 R60, c[0x0][0x228] ;  /* 0x00008a00ff3c7b82 */ /* 0x000e220000000a00 */
[----:B------:R-:W1:Y:S01]  /*0020*/  S2R R5, SR_CTAID.X ;  /* 0x0000000000057919 */ /* 0x000e620000002500 */
[----:B------:R-:W-:Y:S01]  /*0030*/  UMOV UR4, 0x400 ;  /* 0x0000040000047882 */ /* 0x000fe20000000000 */
[----:B------:R-:W-:-:S05]  /*0040*/  ULDC.64 UR6, c[0x0][0x208] ;  /* 0x0000820000067ab9 */ /* 0x000fca0000000a00 */
[----:B------:R-:W2:Y:S08]  /*0050*/  LDC R104, c[0x0][0x230] ;  /* 0x00008c00ff687b82 */ /* 0x000eb00000000800 */
[----:B------:R-:W3:Y:S01]  /*0060*/  S2UR UR5, SR_CgaCtaId ;  /* 0x00000000000579c3 */ /* 0x000ee20000008800 */
[----:B0-----:R-:W-:-:S05]  /*0070*/  VIADD R0, R61, 0x7f ;  /* 0x0000007f3d007836 */ /* 0x001fca0000000000 */
[----:B------:R-:W-:Y:S01]  /*0080*/  SHF.R.S32.HI R3, RZ, 0x1f, R0 ;  /* 0x0000001fff037819 */ /* 0x000fe20000011400 */
[----:B--2---:R-:W-:-:S03]  /*0090*/  VIADD R104, R104, 0x3f ;  /* 0x0000003f68687836 */ /* 0x004fc60000000000 */
[----:B------:R-:W-:Y:S02]  /*00a0*/  LEA.HI R3, R3, R0, RZ, 0x7 ;  /* 0x0000000003037211 */ /* 0x000fe400078f38ff */
[----:B-1----:R-:W-:Y:S02]  /*00b0*/  IABS R8, R5 ;  /* 0x0000000500087213 */ /* 0x002fe40000000000 */
[----:B------:R-:W-:Y:S01]  /*00c0*/  SHF.R.S32.HI R3, RZ, 0x7, R3 ;  /* 0x00000007ff037819 */ /* 0x000fe20000011403 */
[----:B---3--:R-:W-:-:S04]  /*00d0*/  ULEA UR4, UR5, UR4, 0x18 ;  /* 0x0000000405047291 */ /* 0x008fc8000f8ec03f */
[----:B------:R-:W-:Y:S01]  /*00e0*/  IMAD.SHL.U32 R4, R3, 0x8, RZ ;  /* 0x0000000803047824 */ /* 0x000fe200078e00ff */
[----:B------:R-:W-:-:S04]  /*00f0*/  ULDC UR5, c[0x0][0x230] ;  /* 0x00008c0000057ab9 */ /* 0x000fc80000000800 */
[-C--:B------:R-:W-:Y:S02]  /*0100*/  IABS R7, R4.reuse ;  /* 0x0000000400077213 */ /* 0x080fe40000000000 */
[----:B------:R-:W-:Y:S02]  /*0110*/  IABS R10, R4 ;  /* 0x00000004000a7213 */ /* 0x000fe40000000000 */
[----:B------:R-:W0:Y:S08]  /*0120*/  I2F.RP R0, R7 ;  /* 0x0000000700007306 */ /* 0x000e300000209400 */
[----:B0-----:R-:W0:Y:S02]  /*0130*/  MUFU.RCP R0, R0 ;  /* 0x0000000000007308 */ /* 0x001e240000001000 */
[----:B0-----:R-:W-:-:S02]  /*0140*/  VIADD R2, R0, 0xffffffe ;  /* 0x0ffffffe00027836 */ /* 0x001fc40000000000 */
[----:B------:R-:W-:-:S04]  /*0150*/  IMAD.MOV R0, RZ, RZ, -R10 ;  /* 0x000000ffff007224 */ /* 0x000fc800078e0a0a */
[----:B------:R0:W1:Y:S02]  /*0160*/  F2I.FTZ.U32.TRUNC.NTZ R3, R2 ;  /* 0x0000000200037305 */ /* 0x000064000021f000 */
[----:B0-----:R-:W-:Y:S02]  /*0170*/  IMAD.MOV.U32 R2, RZ, RZ, RZ ;  /* 0x000000ffff027224 */ /* 0x001fe400078e00ff */
[----:B-1----:R-:W-:-:S04]  /*0180*/  IMAD.MOV R6, RZ, RZ, -R3 ;  /* 0x000000ffff067224 */ /* 0x002fc800078e0a03 */
[----:B------:R-:W-:Y:S02]  /*0190*/  IMAD R9, R6, R7, RZ ;  /* 0x0000000706097224 */ /* 0x000fe400078e02ff */
[----:B------:R-:W-:Y:S02]  /*01a0*/  IMAD.MOV.U32 R6, RZ, RZ, R8 ;  /* 0x000000ffff067224 */ /* 0x000fe400078e0008 */
[----:B------:R-:W-:-:S06]  /*01b0*/  IMAD.HI.U32 R3, R3, R9, R2 ;  /* 0x0000000903037227 */ /* 0x000fcc00078e0002 */
[----:B------:R-:W-:-:S04]  /*01c0*/  IMAD.HI.U32 R3, R3, R6, RZ ;  /* 0x0000000603037227 */ /* 0x000fc800078e00ff */
[----:B------:R-:W-:-:S05]  /*01d0*/  IMAD R0, R3, R0, R6 ;  /* 0x0000000003007224 */ /* 0x000fca00078e0206 */
[----:B------:R-:W-:-:S13]  /*01e0*/  ISETP.GT.U32.AND P1, PT, R7, R0, PT ;  /* 0x000000000700720c */ /* 0x000fda0003f24070 */
[----:B------:R-:W-:Y:S02]  /*01f0*/  @!P1 IMAD.IADD R0, R0, 0x1, -R7 ;  /* 0x0000000100009824 */ /* 0x000fe400078e0a07 */
[----:B------:R-:W-:Y:S01]  /*0200*/  @!P1 VIADD R3, R3, 0x1 ;  /* 0x0000000103039836 */ /* 0x000fe20000000000 */
[----:B------:R-:W-:Y:S02]  /*0210*/  ISETP.NE.AND P1, PT, R4, RZ, PT ;  /* 0x000000ff0400720c */ /* 0x000fe40003f25270 */
[----:B------:R-:W-:Y:S02]  /*0220*/  ISETP.GE.U32.AND P0, PT, R0, R7, PT ;  /* 0x000000070000720c */ /* 0x000fe40003f06070 */
[----:B------:R-:W-:-:S04]  /*0230*/  LOP3.LUT R0, R5, R4, RZ, 0x3c, !PT ;  /* 0x0000000405007212 */ /* 0x000fc800078e3cff */
[----:B------:R-:W-:Y:S01]  /*0240*/  ISETP.GE.AND P2, PT, R0, RZ, PT ;  /* 0x000000ff0000720c */ /* 0x000fe20003f46270 */
[----:B------:R-:W-:-:S06]  /*0250*/  VIADD R0, R60, 0xf ;  /* 0x0000000f3c007836 */ /* 0x000fcc0000000000 */
[----:B------:R-:W-:-:S04]  /*0260*/  @P0 VIADD R3, R3, 0x1 ;  /* 0x0000000103030836 */ /* 0x000fc80000000000 */
[----:B------:R-:W-:Y:S01]  /*0270*/  IMAD.MOV.U32 R2, RZ, RZ, R3 ;  /* 0x000000ffff027224 */ /* 0x000fe200078e0003 */
[----:B------:R-:W-:-:S03]  /*0280*/  SHF.R.S32.HI R3, RZ, 0x1f, R0 ;  /* 0x0000001fff037819 */ /* 0x000fc60000011400 */
[----:B------:R-:W-:Y:S01]  /*0290*/  @!P2 IMAD.MOV R2, RZ, RZ, -R2 ;  /* 0x000000ffff02a224 */ /* 0x000fe200078e0a02 */
[----:B------:R-:W-:Y:S02]  /*02a0*/  @!P1 LOP3.LUT R2, RZ, R4, RZ, 0x33, !PT ;  /* 0x00000004ff029212 */ /* 0x000fe400078e33ff */
[----:B------:R-:W-:-:S03]  /*02b0*/  LEA.HI R3, R3, R0, RZ, 0x4 ;  /* 0x0000000003037211 */ /* 0x000fc600078f20ff */
[----:B------:R-:W-:Y:S02]  /*02c0*/  IMAD.SHL.U32 R27, R2, 0x8, RZ ;  /* 0x00000008021b7824 */ /* 0x000fe400078e00ff */
[----:B------:R-:W-:-:S03]  /*02d0*/  IMAD.MOV R2, RZ, RZ, -R2 ;  /* 0x000000ffff027224 */ /* 0x000fc600078e0a02 */
[----:B------:R-:W-:Y:S01]  /*02e0*/  LEA.HI.SX32 R3, R3, -R27, 0x1c ;  /* 0x8000001b03037211 */ /* 0x000fe200078fe2ff */
[----:B------:R-:W-:-:S03]  /*02f0*/  IMAD R4, R4, R2, R5 ;  /* 0x0000000204047224 */ /* 0x000fc600078e0205 */
[----:B------:R-:W-:Y:S02]  /*0300*/  VIMNMX R11, R3, 0x8, PT ;  /* 0x00000008030b7848 */ /* 0x000fe40003fe0100 */
[----:B------:R-:W-:Y:S02]  /*0310*/  IABS R9, R4 ;  /* 0x0000000400097213 */ /* 0x000fe40000000000 */
[----:B------:R-:W-:-:S04]  /*0320*/  IABS R7, R11 ;  /* 0x0000000b00077213 */ /* 0x000fc80000000000 */
[----:B------:R-:W0:Y:S08]  /*0330*/  I2F.RP R0, R7 ;  /* 0x0000000700007306 */ /* 0x000e300000209400 */
[----:B0-----:R-:W0:Y:S02]  /*0340*/  MUFU.RCP R0, R0 ;  /* 0x0000000000007308 */ /* 0x001e240000001000 */
[----:B0-----:R-:W-:-:S06]  /*0350*/  VIADD R3, R0, 0xffffffe ;  /* 0x0ffffffe00037836 */ /* 0x001fcc0000000000 */
[----:B------:R-:W0:Y:S02]  /*0360*/  F2I.FTZ.U32.TRUNC.NTZ R3, R3 ;  /* 0x0000000300037305 */ /* 0x000e24000021f000 */
[----:B0-----:R-:W-:-:S04]  /*0370*/  IMAD.MOV R6, RZ, RZ, -R3 ;  /* 0x000000ffff067224 */ /* 0x001fc800078e0a03 */
[----:B------:R-:W-:Y:S01]  /*0380*/  IMAD.MOV.U32 R2, RZ, RZ, R6 ;  /* 0x000000ffff027224 */ /* 0x000fe200078e0006 */
[----:B------:R-:W-:-:S03]  /*0390*/  IABS R6, R11 ;  /* 0x0000000b00067213 */ /* 0x000fc60000000000 */
[----:B------:R-:W-:Y:S02]  /*03a0*/  IMAD R5, R2, R7, RZ ;  /* 0x0000000702057224 */ /* 0x000fe400078e02ff */
[----:B------:R-:W-:-:S04]  /*03b0*/  IMAD.MOV.U32 R2, RZ, RZ, RZ ;  /* 0x000000ffff027224 */ /* 0x000fc800078e00ff */
[----:B------:R-:W-:-:S04]  /*03c0*/  IMAD.HI.U32 R2, R3, R5, R2 ;  /* 0x0000000503027227 */ /* 0x000fc800078e0002 */
[----:B------:R-:W-:Y:S02]  /*03d0*/  IMAD.MOV R3, RZ, RZ, -R6 ;  /* 0x000000ffff037224 */ /* 0x000fe400078e0a06 */
[----:B------:R-:W-:-:S04]  /*03e0*/  IMAD.HI.U32 R0, R2, R9, RZ ;  /* 0x0000000902007227 */ /* 0x000fc800078e00ff */
[----:B------:R-:W-:Y:S01]  /*03f0*/  IMAD R2, R0, R3, R9 ;  /* 0x0000000300027224 */ /* 0x000fe200078e0209 */
[----:B------:R-:W-:-:S04]  /*0400*/  LOP3.LUT R3, R4, R11, RZ, 0x3c, !PT ;  /* 0x0000000b04037212 */ /* 0x000fc800078e3cff */
[----:B------:R-:W-:Y:S02]  /*0410*/  ISETP.GT.U32.AND P1, PT, R7, R2, PT ;  /* 0x000000020700720c */ /* 0x000fe40003f24070 */
[----:B------:R-:W-:-:S11]  /*0420*/  ISETP.GE.AND P2, PT, R3, RZ, PT ;  /* 0x000000ff0300720c */ /* 0x000fd60003f46270 */
[----:B------:R-:W-:Y:S02]  /*0430*/  @!P1 IMAD.IADD R2, R2, 0x1, -R7 ;  /* 0x0000000102029824 */ /* 0x000fe400078e0a07 */
[----:B------:R-:W-:Y:S01]  /*0440*/  @!P1 VIADD R0, R0, 0x1 ;  /* 0x0000000100009836 */ /* 0x000fe20000000000 */
[----:B------:R-:W-:Y:S02]  /*0450*/  ISETP.NE.AND P1, PT, R11, RZ, PT ;  /* 0x000000ff0b00720c */ /* 0x000fe40003f25270 */
[----:B------:R-:W-:Y:S02]  /*0460*/  ISETP.GE.U32.AND P0, PT, R2, R7, PT ;  /* 0x000000070200720c */ /* 0x000fe40003f06070 */
[----:B------:R-:W0:Y:S11]  /*0470*/  S2R R2, SR_TID.X ;  /* 0x0000000000027919 */ /* 0x000e360000002100 */
[----:B------:R-:W-:Y:S01]  /*0480*/  @P0 VIADD R0, R0, 0x1 ;  /* 0x0000000100000836 */ /* 0x000fe20000000000 */
[----:B------:R-:W-:-:S03]  /*0490*/  ISETP.GT.AND P0, PT, R104, 0x3f, PT ;  /* 0x0000003f6800780c */ /* 0x000fc60003f04270 */
[----:B------:R-:W-:-:S04]  /*04a0*/  IMAD.MOV.U32 R3, RZ, RZ, R0 ;  /* 0x000000ffff037224 */ /* 0x000fc800078e0000 */
[----:B------:R-:W-:Y:S01]  /*04b0*/  @!P2 IMAD.MOV R3, RZ, RZ, -R3 ;  /* 0x000000ffff03a224 */ /* 0x000fe200078e0a03 */
[----:B------:R-:W-:-:S05]  /*04c0*/  @!P1 LOP3.LUT R3, RZ, R11, RZ, 0x33, !PT ;  /* 0x0000000bff039212 */ /* 0x000fca00078e33ff */
[----:B------:R-:W-:Y:S02]  /*04d0*/  IMAD.MOV R0, RZ, RZ, -R3 ;  /* 0x000000ffff007224 */ /* 0x000fe400078e0a03 */
[----:B------:R-:W-:Y:S02]  /*04e0*/  IMAD.SHL.U32 R3, R3, 0x80, RZ ;  /* 0x0000008003037824 */ /* 0x000fe400078e00ff */
[----:B------:R-:W-:Y:S01]  /*04f0*/  IMAD R0, R11, R0, R4 ;  /* 0x000000000b007224 */ /* 0x000fe200078e0204 */
[----:B0-----:R-:W-:-:S03]  /*0500*/  LOP3.LUT R4, R2, 0xf, RZ, 0xc0, !PT ;  /* 0x0000000f02047812 */ /* 0x001fc600078ec0ff */
[----:B------:R-:W-:Y:S01]  /*0510*/  IMAD.IADD R27, R27, 0x1, R0 ;  /* 0x000000011b1b7824 */ /* 0x000fe200078e0200 */
[----:B------:R-:W-:Y:S02]  /*0520*/  SHF.R.U32.HI R0, RZ, 0x4, R2 ;  /* 0x00000004ff007819 */ /* 0x000fe40000011602 */
[----:B------:R-:W-:Y:S01]  /*0530*/  LEA.HI R26, R2, 0x30, RZ, 0x1c ;  /* 0x00000030021a7811 */ /* 0x000fe200078fe0ff */
[----:B------:R-:W-:Y:S01]  /*0540*/  IMAD R27, R27, 0x10, R4 ;  /* 0x000000101b1b7824 */ /* 0x000fe200078e0204 */
[----:B------:R-:W-:-:S04]  /*0550*/  SGXT.U32 R0, R0, 0x4 ;  /* 0x000000040000781a */ /* 0x000fc80000000000 */
[C---:B------:R-:W-:Y:S02]  /*0560*/  LOP3.LUT R25, R0.reuse, 0x10, RZ, 0xfc, !PT ;  /* 0x0000001000197812 */ /* 0x040fe400078efcff */
[----:B------:R-:W-:Y:S01]  /*0570*/  LOP3.LUT R24, R0, 0x20, RZ, 0xfc, !PT ;  /* 0x0000002000187812 */ /* 0x000fe200078efcff */
[----:B------:R-:W-:Y:S06]  /*0580*/  @P0 BRA `(.L_x_0) ;  /* 0x00000000001c0947 */ /* 0x000fec0003800000 */
[C---:B------:R-:W-:Y:S01]  /*0590*/  IMAD.SHL.U32 R28, R2.reuse, 0x2, RZ ;  /* 0x00000002021c7824 */ /* 0x040fe200078e00ff */
[----:B------:R-:W-:Y:S01]  /*05a0*/  CS2R R12, SRZ ;  /* 0x00000000000c7805 */ /* 0x000fe2000001ff00 */
[----:B------:R-:W-:Y:S01]  /*05b0*/  IMAD.SHL.U32 R29, R2, 0x40, RZ ;  /* 0x00000040021d7824 */ /* 0x000fe200078e00ff */
[----:B------:R-:W-:Y:S02]  /*05c0*/  CS2R R14, SRZ ;  /* 0x00000000000e7805 */ /* 0x000fe4000001ff00 */
[----:B------:R-:W-:Y:S02]  /*05d0*/  CS2R R16, SRZ ;  /* 0x0000000000107805 */ /* 0x000fe4000001ff00 */
[----:B------:R-:W-:Y:S01]  /*05e0*/  CS2R R18, SRZ ;  /* 0x0000000000127805 */ /* 0x000fe2000001ff00 */
[----:B------:R-:W-:Y:S06]  /*05f0*/  BRA `(.L_x_1) ;  /* 0x0000003c00207947 */ /* 0x000fec0003800000 */
.L_x_0:
[----:B------:R-:W-:Y:S01]  /*0600*/  IABS R15, R60 ;  /* 0x0000003c000f7213 */ /* 0x000fe20000000000 */
[C---:B------:R-:W-:Y:S01]  /*0610*/  IMAD.SHL.U32 R81, R2.reuse, 0x8, RZ ;  /* 0x0000000802517824 */ /* 0x040fe200078e00ff */
[----:B------:R-:W-:Y:S01]  /*0620*/  IABS R4, R61 ;  /* 0x0000003d00047213 */ /* 0x000fe20000000000 */
[----:B------:R-:W-:Y:S01]  /*0630*/  ULDC UR8, c[0x0][0x240] ;  /* 0x0000900000087ab9 */ /* 0x000fe20000000800 */
[----:B------:R-:W0:Y:S01]  /*0640*/  I2F.RP R10, R15 ;  /* 0x0000000f000a7306 */ /* 0x000e220000209400 */
[----:B------:R-:W-:Y:S01]  /*0650*/  ISETP.GE.AND P5, PT, R27, RZ, PT ;  /* 0x000000ff1b00720c */ /* 0x000fe20003fa6270 */
[----:B------:R-:W-:Y:S01]  /*0660*/  ULDC.64 UR12, c[0x0][0x218] ;  /* 0x00008600000c7ab9 */ /* 0x000fe20000000a00 */
[----:B------:R-:W1:Y:S01]  /*0670*/  LDC R103, c[0x0][0x238] ;  /* 0x00008e00ff677b82 */ /* 0x000e620000000800 */
[----:B------:R-:W-:Y:S01]  /*0680*/  ULDC UR9, c[0x0][0x234] ;  /* 0x00008d0000097ab9 */ /* 0x000fe20000000800 */
[----:B------:R-:W-:Y:S01]  /*0690*/  ULDC.64 UR10, c[0x0][0x210] ;  /* 0x00008400000a7ab9 */ /* 0x000fe20000000a00 */
[----:B------:R-:W-:-:S02]  /*06a0*/  LOP3.LUT R128, R2, 0x3f, RZ, 0xc0, !PT ;  /* 0x0000003f02807812 */ /* 0x000fc400078ec0ff */
[----:B------:R-:W2:Y:S08]  /*06b0*/  I2F.RP R5, R4 ;  /* 0x0000000400057306 */ /* 0x000eb00000209400 */
[----:B0-----:R-:W0:Y:S08]  /*06c0*/  MUFU.RCP R10, R10 ;  /* 0x0000000a000a7308 */ /* 0x001e300000001000 */
[----:B--2---:R-:W2:Y:S01]  /*06d0*/  MUFU.RCP R5, R5 ;  /* 0x0000000500057308 */ /* 0x004ea20000001000 */
[----:B-1----:R-:W-:-:S02]  /*06e0*/  IMAD.SHL.U32 R98, R103, 0x40, RZ ;  /* 0x0000004067627824 */ /* 0x002fc400078e00ff */
[-C--:B------:R-:W-:Y:S02]  /*06f0*/  IMAD R100, R26, R103.reuse, RZ ;  /* 0x000000671a647224 */ /* 0x080fe400078e02ff */
[----:B------:R-:W-:Y:S02]  /*0700*/  IMAD R101, R0, R103, RZ ;  /* 0x0000006700657224 */ /* 0x000fe400078e02ff */
[----:B0-----:R-:W-:Y:S01]  /*0710*/  VIADD R6, R10, 0xffffffe ;  /* 0x0ffffffe0a067836 */ /* 0x001fe20000000000 */
[----:B------:R-:W-:Y:S01]  /*0720*/  IABS R10, R27 ;  /* 0x0000001b000a7213 */ /* 0x000fe20000000000 */
[-C--:B------:R-:W-:Y:S02]  /*0730*/  IMAD R102, R24, R103.reuse, RZ ;  /* 0x0000006718667224 */ /* 0x080fe400078e02ff */
[----:B------:R0:W1:Y:S01]  /*0740*/  F2I.FTZ.U32.TRUNC.NTZ R7, R6 ;  /* 0x0000000600077305 */ /* 0x000062000021f000 */
[----:B------:R-:W-:Y:S02]  /*0750*/  IMAD R103, R25, R103, RZ ;  /* 0x0000006719677224 */ /* 0x000fe400078e02ff */
[----:B--2---:R-:W-:-:S05]  /*0760*/  VIADD R8, R5, 0xffffffe ;  /* 0x0ffffffe05087836 */ /* 0x004fca0000000000 */
[----:B------:R2:W3:Y:S01]  /*0770*/  F2I.FTZ.U32.TRUNC.NTZ R9, R8 ;  /* 0x0000000800097305 */ /* 0x0004e2000021f000 */
[----:B0-----:R-:W-:Y:S02]  /*0780*/  IMAD.MOV.U32 R6, RZ, RZ, RZ ;  /* 0x000000ffff067224 */ /* 0x001fe400078e00ff */
[----:B-1----:R-:W-:Y:S02]  /*0790*/  IMAD.MOV R12, RZ, RZ, -R7 ;  /* 0x000000ffff0c7224 */ /* 0x002fe400078e0a07 */
[----:B--2---:R-:W-:Y:S02]  /*07a0*/  IMAD.MOV.U32 R8, RZ, RZ, RZ ;  /* 0x000000ffff087224 */ /* 0x004fe400078e00ff */
[----:B------:R-:W-:-:S04]  /*07b0*/  IMAD R11, R12, R15, RZ ;  /* 0x0000000f0c0b7224 */ /* 0x000fc800078e02ff */
[----:B------:R-:W-:Y:S01]  /*07c0*/  IMAD.HI.U32 R7, R7, R11, R6 ;  /* 0x0000000b07077227 */ /* 0x000fe200078e0006 */
[----:B------:R-:W-:-:S03]  /*07d0*/  SHF.R.U32.HI R6, RZ, 0x6, R2 ;  /* 0x00000006ff067819 */ /* 0x000fc60000011602 */
[----:B---3--:R-:W-:Y:S01]  /*07e0*/  IMAD.MOV R5, RZ, RZ, -R9 ;  /* 0x000000ffff057224 */ /* 0x008fe200078e0a09 */
[----:B------:R-:W-:Y:S01]  /*07f0*/  SGXT.U32 R6, R6, 0x2 ;  /* 0x000000020606781a */ /* 0x000fe20000000000 */
[----:B------:R-:W-:-:S03]  /*0800*/  IMAD.HI.U32 R7, R7, R10, RZ ;  /* 0x0000000a07077227 */ /* 0x000fc600078e00ff */
[----:B------:R-:W-:Y:S01]  /*0810*/  LOP3.LUT R6, R3, R6, RZ, 0xfc, !PT ;  /* 0x0000000603067212 */ /* 0x000fe200078efcff */
[----:B------:R-:W-:Y:S02]  /*0820*/  IMAD.MOV R7, RZ, RZ, -R7 ;  /* 0x000000ffff077224 */ /* 0x000fe400078e0a07 */
[----:B------:R-:W-:Y:S01]  /*0830*/  IMAD R5, R5, R4, RZ ;  /* 0x0000000405057224 */ /* 0x000fe200078e02ff */
[C---:B------:R-:W-:Y:S01]  /*0840*/  LOP3.LUT R12, R6.reuse, 0x78, RZ, 0xfc, !PT ;  /* 0x00000078060c7812 */ /* 0x040fe200078efcff */
[----:B------:R-:W-:Y:S01]  /*0850*/  IMAD R10, R15, R7, R10 ;  /* 0x000000070f0a7224 */ /* 0x000fe200078e020a */
[----:B------:R-:W-:Y:S01]  /*0860*/  LOP3.LUT R13, R6, 0x74, RZ, 0xfc, !PT ;  /* 0x00000074060d7812 */ /* 0x000fe200078efcff */
[----:B------:R-:W-:Y:S01]  /*0870*/  IMAD.HI.U32 R8, R9, R5, R8 ;  /* 0x0000000509087227 */ /* 0x000fe200078e0008 */
[----:B------:R-:W-:Y:S02]  /*0880*/  IABS R7, R12 ;  /* 0x0000000c00077213 */ /* 0x000fe40000000000 */
[----:B------:R-:W-:-:S02]  /*0890*/  ISETP.GT.U32.AND P0, PT, R15, R10, PT ;  /* 0x0000000a0f00720c */ /* 0x000fc40003f04070 */
[----:B------:R-:W-:Y:S01]  /*08a0*/  SHF.R.S32.HI R5, RZ, 0x1f, R104 ;  /* 0x0000001fff057819 */ /* 0x000fe20000011468 */
[----:B------:R-:W-:Y:S01]  /*08b0*/  IMAD.MOV.U32 R9, RZ, RZ, R7 ;  /* 0x000000ffff097224 */ /* 0x000fe200078e0007 */
[----:B------:R-:W-:Y:S02]  /*08c0*/  IABS R11, R13 ;  /* 0x0000000d000b7213 */ /* 0x000fe40000000000 */
[----:B------:R-:W-:Y:S01]  /*08d0*/  LEA.HI R104, R5, R104, RZ, 0x6 ;  /* 0x0000006805687211 */ /* 0x000fe200078f30ff */
[----:B------:R-:W-:Y:S01]  /*08e0*/  IMAD.HI.U32 R5, R8, R9, RZ ;  /* 0x0000000908057227 */ /* 0x000fe200078e00ff */
[----:B------:R-:W-:Y:S02]  /*08f0*/  LOP3.LUT R14, R6, 0x70, RZ, 0xfc, !PT ;  /* 0x00000070060e7812 */ /* 0x000fe400078efcff */
[----:B------:R-:W-:Y:S01]  /*0900*/  ISETP.GE.AND P1, PT, R12, RZ, PT ;  /* 0x000000ff0c00720c */ /* 0x000fe20003f26270 */
[----:B------:R-:W-:Y:S01]  /*0910*/  IMAD.HI.U32 R7, R8, R11, RZ ;  /* 0x0000000b08077227 */ /* 0x000fe200078e00ff */
[----:B------:R-:W-:-:S02]  /*0920*/  ISETP.GE.AND P3, PT, R13, RZ, PT ;  /* 0x000000ff0d00720c */ /* 0x000fc40003f66270 */
[----:B------:R-:W-:Y:S01]  /*0930*/  IABS R13, R14 ;  /* 0x0000000e000d7213 */ /* 0x000fe20000000000 */
[----:B------:R-:W-:Y:S01]  /*0940*/  @!P0 IMAD.IADD R10, R10, 0x1, -R15 ;  /* 0x000000010a0a8824 */ /* 0x000fe200078e0a0f */
[----:B------:R-:W-:Y:S01]  /*0950*/  ISETP.GE.AND P0, PT, R14, RZ, PT ;  /* 0x000000ff0e00720c */ /* 0x000fe20003f06270 */
[----:B------:R-:W-:Y:S01]  /*0960*/  IMAD.MOV R5, RZ, RZ, -R5 ;  /* 0x000000ffff057224 */ /* 0x000fe200078e0a05 */
[----:B------:R-:W-:Y:S01]  /*0970*/  LOP3.LUT R14, R6, 0x64, RZ, 0xfc, !PT ;  /* 0x00000064060e7812 */ /* 0x000fe200078efcff */
[----:B------:R-:W-:Y:S01]  /*0980*/  IMAD.MOV R12, RZ, RZ, -R7 ;  /* 0x000000ffff0c7224 */ /* 0x000fe200078e0a07 */
[----:B------:R-:W-:Y:S01]  /*0990*/  ISETP.GT.U32.AND P2, PT, R15, R10, PT ;  /* 0x0000000a0f00720c */ /* 0x000fe20003f44070 */
[----:B------:R-:W-:Y:S01]  /*09a0*/  IMAD R7, R4, R5, R9 ;  /* 0x0000000504077224 */ /* 0x000fe200078e0209 */
[----:B------:R-:W-:Y:S01]  /*09b0*/  IABS R19, R14 ;  /* 0x0000000e00137213 */ /* 0x000fe20000000000 */
[----:B------:R-:W-:Y:S01]  /*09c0*/  IMAD.HI.U32 R5, R8, R13, RZ ;  /* 0x0000000d08057227 */ /* 0x000fe200078e00ff */
[----:B------:R-:W-:-:S02]  /*09d0*/  LOP3.LUT R16, R6, 0x58, RZ, 0xfc, !PT ;  /* 0x0000005806107812 */ /* 0x000fc400078efcff */
[C---:B------:R-:W-:Y:S01]  /*09e0*/  ISETP.GT.U32.AND P6, PT, R4.reuse, R7, PT ;  /* 0x000000070400720c */ /* 0x040fe20003fc4070 */
[----:B------:R-:W-:Y:S01]  /*09f0*/  IMAD R11, R4, R12, R11 ;  /* 0x0000000c040b7224 */ /* 0x000fe200078e020b */
[C---:B------:R-:W-:Y:S01]  /*0a00*/  LOP3.LUT R12, R6.reuse, 0x68, RZ, 0xfc, !PT ;  /* 0x00000068060c7812 */ /* 0x040fe200078efcff */
[----:B------:R-:W-:Y:S01]  /*0a10*/  IMAD.MOV R9, RZ, RZ, -R5 ;  /* 0x000000ffff097224 */ /* 0x000fe200078e0a05 */
[----:B------:R-:W-:Y:S02]  /*0a20*/  LOP3.LUT R18, R6, 0x54, RZ, 0xfc, !PT ;  /* 0x0000005406127812 */ /* 0x000fe400078efcff */
[----:B------:R-:W-:Y:S01]  /*0a30*/  ISETP.GT.U32.AND P4, PT, R4, R11, PT ;  /* 0x0000000b0400720c */ /* 0x000fe20003f84070 */
[----:B------:R-:W-:Y:S01]  /*0a40*/  @!P2 IMAD.IADD R10, R10, 0x1, -R15 ;  /* 0x000000010a0aa824 */ /* 0x000fe200078e0a0f */
[----:B------:R-:W-:Y:S01]  /*0a50*/  IABS R15, R12 ;  /* 0x0000000c000f7213 */ /* 0x000fe20000000000 */
[----:B------:R-:W-:Y:S01]  /*0a60*/  IMAD R13, R4, R9, R13 ;  /* 0x00000009040d7224 */ /* 0x000fe200078e020d */
[----:B------:R-:W-:Y:S01]  /*0a70*/  ISETP.NE.AND P2, PT, R60, RZ, PT ;  /* 0x000000ff3c00720c */ /* 0x000fe20003f45270 */
[----:B------:R-:W-:Y:S01]  /*0a80*/  IMAD.MOV.U32 R5, RZ, RZ, R10 ;  /* 0x000000ffff057224 */ /* 0x000fe200078e000a */
[----:B------:R-:W-:Y:S01]  /*0a90*/  IABS R23, R16 ;  /* 0x0000001000177213 */ /* 0x000fe20000000000 */
[----:B------:R-:W-:Y:S01]  /*0aa0*/  @!P6 IMAD.IADD R7, R7, 0x1, -R4 ;  /* 0x000000010707e824 */ /* 0x000fe200078e0a04 */
[----:B------:R-:W-:Y:S01]  /*0ab0*/  IABS R29, R18 ;  /* 0x00000012001d7213 */ /* 0x000fe20000000000 */
[----:B------:R-:W-:Y:S01]  /*0ac0*/  @!P5 IMAD.MOV R5, RZ, RZ, -R5 ;  /* 0x000000ffff05d224 */ /* 0x000fe200078e0a05 */
[----:B------:R-:W-:Y:S01]  /*0ad0*/  ISETP.GT.U32.AND P5, PT, R4, R13, PT ;  /* 0x0000000d0400720c */ /* 0x000fe20003fa4070 */
[----:B------:R-:W-:Y:S01]  /*0ae0*/  IMAD.HI.U32 R9, R8, R15, RZ ;  /* 0x0000000f08097227 */ /* 0x000fe200078e00ff */
[----:B------:R-:W-:-:S02]  /*0af0*/  ISETP.GT.U32.AND P6, PT, R4, R7, PT ;  /* 0x000000070400720c */ /* 0x000fc40003fc4070 */
[----:B------:R-:W-:Y:S01]  /*0b00*/  LOP3.LUT R20, R6, 0x50, RZ, 0xfc, !PT ;  /* 0x0000005006147812 */ /* 0x000fe200078efcff */
[--C-:B------:R-:W-:Y:S01]  /*0b10*/  @!P4 IMAD.IADD R11, R11, 0x1, -R4.reuse ;  /* 0x000000010b0bc824 */ /* 0x100fe200078e0a04 */
[----:B------:R-:W-:Y:S01]  /*0b20*/  ISETP.GE.AND P4, PT, R14, RZ, PT ;  /* 0x000000ff0e00720c */ /* 0x000fe20003f86270 */
[----:B------:R-:W-:Y:S01]  /*0b30*/  IMAD.HI.U32 R10, R8, R19, RZ ;  /* 0x00000013080a7227 */ /* 0x000fe200078e00ff */
[----:B------:R-:W-:Y:S02]  /*0b40*/  @!P2 LOP3.LUT R5, RZ, R60, RZ, 0x33, !PT ;  /* 0x0000003cff05a212 */ /* 0x000fe400078e33ff */
[----:B------:R-:W-:Y:S01]  /*0b50*/  ISETP.GE.AND P2, PT, R12, RZ, PT ;  /* 0x000000ff0c00720c */ /* 0x000fe20003f46270 */
[----:B------:R-:W-:Y:S01]  /*0b60*/  IMAD.MOV R9, RZ, RZ, -R9 ;  /* 0x000000ffff097224 */ /* 0x000fe200078e0a09 */
[----:B------:R-:W-:Y:S01]  /*0b70*/  LOP3.LUT R12, R6, 0x60, RZ, 0xfc, !PT ;  /* 0x00000060060c7812 */ /* 0x000fe200078efcff */
[--C-:B------:R-:W-:Y:S01]  /*0b80*/  @!P5 IMAD.IADD R13, R13, 0x1, -R4.reuse ;  /* 0x000000010d0dd824 */ /* 0x100fe200078e0a04 */
[C---:B------:R-:W-:Y:S01]  /*0b90*/  ISETP.GT.U32.AND P5, PT, R4.reuse, R11, PT ;  /* 0x0000000b0400720c */ /* 0x040fe20003fa4070 */
[----:B------:R-:W-:Y:S01]  /*0ba0*/  @!P6 IMAD.IADD R7, R7, 0x1, -R4 ;  /* 0x000000010707e824 */ /* 0x000fe200078e0a04 */
[----:B------:R-:W-:Y:S01]  /*0bb0*/  IABS R17, R12 ;  /* 0x0000000c00117213 */ /* 0x000fe20000000000 */
[----:B------:R-:W-:Y:S01]  /*0bc0*/  IMAD.MOV R10, RZ, RZ, -R10 ;  /* 0x000000ffff0a7224 */ /* 0x000fe200078e0a0a */
[C---:B------:R-:W-:Y:S01]  /*0bd0*/  ISETP.GT.U32.AND P6, PT, R4.reuse, R13, PT ;  /* 0x0000000d0400720c */ /* 0x040fe20003fc4070 */
[----:B------:R-:W-:Y:S01]  /*0be0*/  IMAD R15, R4, R9, R15 ;  /* 0x00000009040f7224 */ /* 0x000fe200078e020f */
[----:B------:R-:W-:Y:S01]  /*0bf0*/  IABS R31, R20 ;  /* 0x00000014001f7213 */ /* 0x000fe20000000000 */
[----:B------:R-:W-:Y:S01]  /*0c00*/  IMAD.MOV.U32 R9, RZ, RZ, R7 ;  /* 0x000000ffff097224 */ /* 0x000fe200078e0007 */
[----:B------:R-:W-:Y:S01]  /*0c10*/  LOP3.LUT R30, R6, 0x14, RZ, 0xfc, !PT ;  /* 0x00000014061e7812 */ /* 0x000fe200078efcff */
[----:B------:R-:W-:Y:S01]  /*0c20*/  IMAD R19, R4, R10, R19 ;  /* 0x0000000a04137224 */ /* 0x000fe200078e0213 */
[----:B------:R-:W-:Y:S01]  /*0c30*/  LOP3.LUT R32, R6, 0x10, RZ, 0xfc, !PT ;  /* 0x0000001006207812 */ /* 0x000fe200078efcff */
[----:B------:R-:W-:Y:S01]  /*0c40*/  @!P1 IMAD.MOV R9, RZ, RZ, -R9 ;  /* 0x000000ffff099224 */ /* 0x000fe200078e0a09 */
[C---:B------:R-:W-:Y:S01]  /*0c50*/  ISETP.GT.U32.AND P1, PT, R4.reuse, R15, PT ;  /* 0x0000000f0400720c */ /* 0x040fe20003f24070 */
[----:B------:R-:W-:Y:S01]  /*0c60*/  @!P5 IMAD.IADD R11, R11, 0x1, -R4 ;  /* 0x000000010b0bd824 */ /* 0x000fe200078e0a04 */
[----:B------:R-:W-:Y:S01]  /*0c70*/  ISETP.GT.U32.AND P5, PT, R4, R19, PT ;  /* 0x000000130400720c */ /* 0x000fe20003fa4070 */
[----:B------:R-:W-:Y:S01]  /*0c80*/  IMAD.HI.U32 R7, R8, R17, RZ ;  /* 0x0000001108077227 */ /* 0x000fe200078e00ff */
[----:B------:R-:W-:-:S02]  /*0c90*/  LOP3.LUT R34, R6, 0x8, RZ, 0xfc, !PT ;  /* 0x0000000806227812 */ /* 0x000fc400078efcff */
[----:B------:R-:W-:Y:S01]  /*0ca0*/  IABS R69, R30 ;  /* 0x0000001e00457213 */ /* 0x000fe20000000000 */
[----:B------:R-:W-:Y:S01]  /*0cb0*/  IMAD.MOV R7, RZ, RZ, -R7 ;  /* 0x000000ffff077224 */ /* 0x000fe200078e0a07 */
[----:B------:R-:W-:Y:S01]  /*0cc0*/  IABS R71, R32 ;  /* 0x0000002000477213 */ /* 0x000fe20000000000 */
[--C-:B------:R-:W-:Y:S01]  /*0cd0*/  @!P6 IMAD.IADD R13, R13, 0x1, -R4.reuse ;  /* 0x000000010d0de824 */ /* 0x100fe200078e0a04 */
[----:B------:R-:W-:Y:S01]  /*0ce0*/  ISETP.GE.AND P6, PT, R12, RZ, PT ;  /* 0x000000ff0c00720c */ /* 0x000fe20003fc6270 */
[----:B------:R-:W-:Y:S01]  /*0cf0*/  IMAD R7, R4, R7, R17 ;  /* 0x0000000704077224 */ /* 0x000fe200078e0211 */
[----:B------:R-:W-:Y:S01]  /*0d00*/  IABS R75, R34 ;  /* 0x00000022004b7213 */ /* 0x000fe20000000000 */
[--C-:B------:R-:W-:Y:S01]  /*0d10*/  @!P1 IMAD.IADD R15, R15, 0x1, -R4.reuse ;  /* 0x000000010f0f9824 */ /* 0x100fe200078e0a04 */
[----:B------:R-:W-:Y:S01]  /*0d20*/  LOP3.LUT R36, R6, 0x4, RZ, 0xfc, !PT ;  /* 0x0000000406247812 */ /* 0x000fe200078efcff */
[----:B------:R-:W-:Y:S01]  /*0d30*/  @!P5 IMAD.IADD R19, R19, 0x1, -R4 ;  /* 0x000000011313d824 */ /* 0x000fe200078e0a04 */
[----:B------:R-:W-:Y:S01]  /*0d40*/  ISETP.GT.U32.AND P1, PT, R4, R7, PT ;  /* 0x000000070400720c */ /* 0x000fe20003f24070 */
[----:B------:R-:W-:Y:S01]  /*0d50*/  IMAD.HI.U32 R10, R8, R23, RZ ;  /* 0x00000017080a7227 */ /* 0x000fe200078e00ff */
[----:B------:R-:W-:-:S02]  /*0d60*/  ISETP.GT.U32.AND P5, PT, R4, R15, PT ;  /* 0x0000000f0400720c */ /* 0x000fc40003fa4070 */
[----:B------:R-:W-:Y:S01]  /*0d70*/  IABS R77, R36 ;  /* 0x00000024004d7213 */ /* 0x000fe20000000000 */
[----:B------:R-:W-:Y:S01]  /*0d80*/  @!P3 IMAD.MOV R11, RZ, RZ, -R11 ;  /* 0x000000ffff0bb224 */ /* 0x000fe200078e0a0b */
[----:B------:R-:W-:Y:S01]  /*0d90*/  ISETP.GT.U32.AND P3, PT, R4, R19, PT ;  /* 0x000000130400720c */ /* 0x000fe20003f64070 */
[----:B------:R-:W-:Y:S01]  /*0da0*/  IMAD.HI.U32 R12, R8, R29, RZ ;  /* 0x0000001d080c7227 */ /* 0x000fe200078e00ff */
[----:B------:R-:W-:Y:S02]  /*0db0*/  IABS R79, R6 ;  /* 0x00000006004f7213 */ /* 0x000fe40000000000 */
[----:B------:R-:W-:Y:S01]  /*0dc0*/  SHF.R.S32.HI R104, RZ, 0x6, R104 ;  /* 0x00000006ff687819 */ /* 0x000fe20000011468 */
[----:B------:R-:W-:Y:S02]  /*0dd0*/  IMAD.MOV R10, RZ, RZ, -R10 ;  /* 0x000000ffff0a7224 */ /* 0x000fe400078e0a0a */
[----:B------:R-:W-:Y:S02]  /*0de0*/  IMAD.MOV R12, RZ, RZ, -R12 ;  /* 0x000000ffff0c7224 */ /* 0x000fe400078e0a0c */
[----:B------:R-:W-:-:S02]  /*0df0*/  IMAD R23, R4, R10, R23 ;  /* 0x0000000a04177224 */ /* 0x000fc400078e0217 */
[----:B------:R-:W-:Y:S01]  /*0e00*/  IMAD R29, R4, R12, R29 ;  /* 0x0000000c041d7224 */ /* 0x000fe200078e021d */
[----:B------:R-:W-:Y:S01]  /*0e10*/  LOP3.LUT R12, R6, 0x48, RZ, 0xfc, !PT ;  /* 0x00000048060c7812 */ /* 0x000fe200078efcff */
[--C-:B------:R-:W-:Y:S01]  /*0e20*/  @!P5 IMAD.IADD R15, R15, 0x1, -R4.reuse ;  /* 0x000000010f0fd824 */ /* 0x100fe200078e0a04 */
[C---:B------:R-:W-:Y:S01]  /*0e30*/  ISETP.GT.U32.AND P5, PT, R4.reuse, R23, PT ;  /* 0x000000170400720c */ /* 0x040fe20003fa4070 */
[----:B------:R-:W-:Y:S01]  /*0e40*/  @!P3 IMAD.IADD R19, R19, 0x1, -R4 ;  /* 0x000000011313b824 */ /* 0x000fe200078e0a04 */
[----:B------:R-:W-:Y:S01]  /*0e50*/  ISETP.GT.U32.AND P3, PT, R4, R29, PT ;  /* 0x0000001d0400720c */ /* 0x000fe20003f64070 */
[----:B------:R-:W-:Y:S01]  /*0e60*/  IMAD.HI.U32 R14, R8, R31, RZ ;  /* 0x0000001f080e7227 */ /* 0x000fe200078e00ff */
[----:B------:R-:W-:-:S03]  /*0e70*/  IABS R10, R12 ;  /* 0x0000000c000a7213 */ /* 0x000fc60000000000 */
[----:B------:R-:W-:Y:S02]  /*0e80*/  @!P1 IMAD.IADD R7, R7, 0x1, -R4 ;  /* 0x0000000107079824 */ /* 0x000fe400078e0a04 */
[----:B------:R-:W-:Y:S02]  /*0e90*/  IMAD.MOV R14, RZ, RZ, -R14 ;  /* 0x000000ffff0e7224 */ /* 0x000fe400078e0a0e */
[----:B------:R-:W-:Y:S01]  /*0ea0*/  IMAD.MOV.U32 R17, RZ, RZ, R15 ;  /* 0x000000ffff117224 */ /* 0x000fe200078e000f */
[C---:B------:R-:W-:Y:S01]  /*0eb0*/  ISETP.GT.U32.AND P1, PT, R4.reuse, R7, PT ;  /* 0x000000070400720c */ /* 0x040fe20003f24070 */
[----:B------:R-:W-:Y:S01]  /*0ec0*/  IMAD R31, R4, R14, R31 ;  /* 0x0000000e041f7224 */ /* 0x000fe200078e021f */
[----:B------:R-:W-:Y:S01]  /*0ed0*/  LOP3.LUT R14, R6, 0x44, RZ, 0xfc, !PT ;  /* 0x00000044060e7812 */ /* 0x000fe200078efcff */
[----:B------:R-:W-:Y:S02]  /*0ee0*/  IMAD.MOV.U32 R15, RZ, RZ, R10 ;  /* 0x000000ffff0f7224 */ /* 0x000fe400078e000a */
[--C-:B------:R-:W-:Y:S01]  /*0ef0*/  @!P5 IMAD.IADD R23, R23, 0x1, -R4.reuse ;  /* 0x000000011717d824 */ /* 0x100fe200078e0a04 */
[----:B------:R-:W-:Y:S01]  /*0f00*/  IABS R33, R14 ;  /* 0x0000000e00217213 */ /* 0x000fe20000000000 */
[----:B------:R-:W-:Y:S01]  /*0f10*/  @!P4 IMAD.MOV R19, RZ, RZ, -R19 ;  /* 0x000000ffff13c224 */ /* 0x000fe200078e0a13 */
[C---:B------:R-:W-:Y:S01]  /*0f20*/  ISETP.GT.U32.AND P4, PT, R4.reuse, R31, PT ;  /* 0x0000001f0400720c */ /* 0x040fe20003f84070 */
[----:B------:R-:W-:Y:S01]  /*0f30*/  @!P3 IMAD.IADD R29, R29, 0x1, -R4 ;  /* 0x000000011d1db824 */ /* 0x000fe200078e0a04 */
[----:B------:R-:W-:Y:S01]  /*0f40*/  ISETP.GT.U32.AND P5, PT, R4, R23, PT ;  /* 0x000000170400720c */ /* 0x000fe20003fa4070 */
[----:B------:R-:W-:Y:S01]  /*0f50*/  @!P0 IMAD.MOV R13, RZ, RZ, -R13 ;  /* 0x000000ffff0d8224 */ /* 0x000fe200078e0a0d */
[----:B------:R-:W-:Y:S01]  /*0f60*/  ISETP.GE.AND P0, PT, R16, RZ, PT ;  /* 0x000000ff1000720c */ /* 0x000fe20003f06270 */
[----:B------:R-:W-:Y:S01]  /*0f70*/  IMAD.HI.U32 R10, R8, R15, RZ ;  /* 0x0000000f080a7227 */ /* 0x000fe200078e00ff */
[----:B------:R-:W-:-:S02]  /*0f80*/  LOP3.LUT R16, R6, 0x40, RZ, 0xfc, !PT ;  /* 0x0000004006107812 */ /* 0x000fc400078efcff */
[----:B------:R-:W-:Y:S01]  /*0f90*/  ISETP.GT.U32.AND P3, PT, R4, R29, PT ;  /* 0x0000001d0400720c */ /* 0x000fe20003f64070 */
[----:B------:R-:W-:Y:S01]  /*0fa0*/  @!P1 IMAD.IADD R7, R7, 0x1, -R4 ;  /* 0x0000000107079824 */ /* 0x000fe200078e0a04 */
[----:B------:R-:W-:Y:S01]  /*0fb0*/  IABS R35, R16 ;  /* 0x0000001000237213 */ /* 0x000fe20000000000 */
[----:B------:R-:W-:Y:S01]  /*0fc0*/  IMAD.MOV R10, RZ, RZ, -R10 ;  /* 0x000000ffff0a7224 */ /* 0x000fe200078e0a0a */
[----:B------:R-:W-:Y:S01]  /*0fd0*/  ISETP.GE.AND P1, PT, R20, RZ, PT ;  /* 0x000000ff1400720c */ /* 0x000fe20003f26270 */
[----:B------:R-:W-:Y:S02]  /*0fe0*/  IMAD.MOV.U32 R21, RZ, RZ, R7 ;  /* 0x000000ffff157224 */ /* 0x000fe400078e0007 */
[----:B------:R-:W-:Y:S02]  /*0ff0*/  IMAD R15, R4, R10, R15 ;  /* 0x0000000a040f7224 */ /* 0x000fe400078e020f */
[----:B------:R-:W-:-:S04]  /*1000*/  IMAD.HI.U32 R7, R8, R33, RZ ;  /* 0x0000002108077227 */ /* 0x000fc800078e00ff */
[----:B------:R-:W-:Y:S01]  /*1010*/  @!P2 IMAD.MOV R17, RZ, RZ, -R17 ;  /* 0x000000ffff11a224 */ /* 0x000fe200078e0a11 */
[----:B------:R-:W-:Y:S01]  /*1020*/  ISETP.GE.AND P2, PT, R18, RZ, PT ;  /* 0x000000ff1200720c */ /* 0x000fe20003f46270 */
[----:B------:R-:W-:Y:S02]  /*1030*/  @!P4 IMAD.IADD R31, R31, 0x1, -R4 ;  /* 0x000000011f1fc824 */ /* 0x000fe400078e0a04 */
[----:B------:R-:W-:-:S03]  /*1040*/  IMAD.HI.U32 R10, R8, R35, RZ ;  /* 0x00000023080a7227 */ /* 0x000fc600078e00ff */
[C---:B------:R-:W-:Y:S01]  /*1050*/  ISETP.GT.U32.AND P4, PT, R4.reuse, R31, PT ;  /* 0x0000001f0400720c */ /* 0x040fe20003f84070 */
[----:B------:R-:W-:Y:S01]  /*1060*/  @!P6 IMAD.MOV R21, RZ, RZ, -R21 ;  /* 0x000000ffff15e224 */ /* 0x000fe200078e0a15 */
[----:B------:R-:W-:Y:S01]  /*1070*/  ISETP.GT.U32.AND P6, PT, R4, R15, PT ;  /* 0x0000000f0400720c */ /* 0x000fe20003fc4070 */
[----:B------:R-:W-:Y:S02]  /*1080*/  IMAD.MOV R7, RZ, RZ, -R7 ;  /* 0x000000ffff077224 */ /* 0x000fe400078e0a07 */
[----:B------:R-:W-:Y:S01]  /*1090*/  @!P5 IMAD.IADD R23, R23, 0x1, -R4 ;  /* 0x000000011717d824 */ /* 0x000fe200078e0a04 */
[----:B------:R-:W-:Y:S01]  /*10a0*/  ISETP.GE.AND P5, PT, R12, RZ, PT ;  /* 0x000000ff0c00720c */ /* 0x000fe20003fa6270 */
[----:B------:R-:W-:Y:S01]  /*10b0*/  IMAD.MOV R10, RZ, RZ, -R10 ;  /* 0x000000ffff0a7224 */ /* 0x000fe200078e0a0a */
[----:B------:R-:W-:Y:S01]  /*10c0*/  LOP3.LUT R12, R6, 0x38, RZ, 0xfc, !PT ;  /* 0x00000038060c7812 */ /* 0x000fe200078efcff */
[----:B------:R-:W-:Y:S01]  /*10d0*/  @!P3 IMAD.IADD R29, R29, 0x1, -R4 ;  /* 0x000000011d1db824 */ /* 0x000fe200078e0a04 */
[----:B------:R-:W-:Y:S01]  /*10e0*/  ISETP.GE.AND P3, PT, R14, RZ, PT ;  /* 0x000000ff0e00720c */ /* 0x000fe20003f66270 */
[----:B------:R-:W-:Y:S01]  /*10f0*/  IMAD R7, R4, R7, R33 ;  /* 0x0000000704077224 */ /* 0x000fe200078e0221 */
[----:B------:R-:W-:Y:S01]  /*1100*/  IABS R39, R12 ;  /* 0x0000000c00277213 */ /* 0x000fe20000000000 */
[----:B------:R-:W-:Y:S01]  /*1110*/  IMAD.MOV.U32 R33, RZ, RZ, R23 ;  /* 0x000000ffff217224 */ /* 0x000fe200078e0017 */
[----:B------:R-:W-:Y:S01]  /*1120*/  LOP3.LUT R14, R6, 0x34, RZ, 0xfc, !PT ;  /* 0x00000034060e7812 */ /* 0x000fe200078efcff */
[----:B------:R-:W-:-:S02]  /*1130*/  IMAD R23, R4, R10, R35 ;  /* 0x0000000a04177224 */ /* 0x000fc400078e0223 */
[----:B------:R-:W-:Y:S02]  /*1140*/  IMAD.MOV.U32 R35, RZ, RZ, R29 ;  /* 0x000000ffff237224 */ /* 0x000fe400078e001d */
[--C-:B------:R-:W-:Y:S02]  /*1150*/  @!P6 IMAD.IADD R15, R15, 0x1, -R4.reuse ;  /* 0x000000010f0fe824 */ /* 0x100fe400078e0a04 */
[----:B------:R-:W-:Y:S01]  /*1160*/  @!P2 IMAD.MOV R35, RZ, RZ, -R35 ;  /* 0x000000ffff23a224 */ /* 0x000fe200078e0a23 */
[C---:B------:R-:W-:Y:S01]  /*1170*/  ISETP.GT.U32.AND P2, PT, R4.reuse, R23, PT ;  /* 0x000000170400720c */ /* 0x040fe20003f44070 */
[----:B------:R-:W-:Y:S01]  /*1180*/  @!P4 IMAD.IADD R31, R31, 0x1, -R4 ;  /* 0x000000011f1fc824 */ /* 0x000fe200078e0a04 */
[----:B------:R-:W-:Y:S01]  /*1190*/  ISETP.GT.U32.AND P4, PT, R4, R7, PT ;  /* 0x000000070400720c */ /* 0x000fe20003f84070 */
[----:B------:R-:W-:Y:S01]  /*11a0*/  IMAD.HI.U32 R10, R8, R39, RZ ;  /* 0x00000027080a7227 */ /* 0x000fe200078e00ff */
[----:B------:R-:W-:-:S03]  /*11b0*/  ISETP.GT.U32.AND P6, PT, R4, R15, PT ;  /* 0x0000000f0400720c */ /* 0x000fc60003fc4070 */
[----:B------:R-:W-:Y:S01]  /*11c0*/  IMAD.MOV.U32 R37, RZ, RZ, R31 ;  /* 0x000000ffff257224 */ /* 0x000fe200078e001f */
[----:B------:R-:W-:Y:S01]  /*11d0*/  IABS R31, R14 ;  /* 0x0000000e001f7213 */ /* 0x000fe20000000000 */
[----:B------:R-:W-:Y:S02]  /*11e0*/  IMAD.MOV R10, RZ, RZ, -R10 ;  /* 0x000000ffff0a7224 */ /* 0x000fe400078e0a0a */
[----:B------:R-:W-:Y:S01]  /*11f0*/  @!P1 IMAD.MOV R37, RZ, RZ, -R37 ;  /* 0x000000ffff259224 */ /* 0x000fe200078e0a25 */
[----:B------:R-:W-:Y:S01]  /*1200*/  ISETP.GE.AND P1, PT, R12, RZ, PT ;  /* 0x000000ff0c00720c */ /* 0x000fe20003f26270 */
[--C-:B------:R-:W-:Y:S01]  /*1210*/  @!P2 IMAD.IADD R23, R23, 0x1, -R4.reuse ;  /* 0x000000011717a824 */ /* 0x100fe200078e0a04 */
[----:B------:R-:W-:Y:S01]  /*1220*/  LOP3.LUT R12, R6, 0x30, RZ, 0xfc, !PT ;  /* 0x00000030060c7812 */ /* 0x000fe200078efcff */
[--C-:B------:R-:W-:Y:S02]  /*1230*/  @!P4 IMAD.IADD R7, R7, 0x1, -R4.reuse ;  /* 0x000000010707c824 */ /* 0x100fe400078e0a04 */
[C---:B------:R-:W-:Y:S01]  /*1240*/  IMAD R29, R4.reuse, R10, R39 ;  /* 0x0000000a041d7224 */ /* 0x040fe200078e0227 */
[C---:B------:R-:W-:Y:S01]  /*1250*/  ISETP.GT.U32.AND P2, PT, R4.reuse, R23, PT ;  /* 0x000000170400720c */ /* 0x040fe20003f44070 */
[----:B------:R-:W-:Y:S01]  /*1260*/  @!P6 IMAD.IADD R15, R15, 0x1, -R4 ;  /* 0x000000010f0fe824 */ /* 0x000fe200078e0a04 */
[----:B------:R-:W-:Y:S01]  /*1270*/  ISETP.GT.U32.AND P4, PT, R4, R7, PT ;  /* 0x000000070400720c */ /* 0x000fe20003f84070 */
[----:B------:R-:W-:Y:S01]  /*1280*/  IMAD.HI.U32 R10, R8, R31, RZ ;  /* 0x0000001f080a7227 */ /* 0x000fe200078e00ff */
[----:B------:R-:W-:-:S02]  /*1290*/  ISETP.GE.AND P6, PT, R14, RZ, PT ;  /* 0x000000ff0e00720c */ /* 0x000fc40003fc6270 */
[----:B------:R-:W-:Y:S01]  /*12a0*/  LOP3.LUT R14, R6, 0x28, RZ, 0xfc, !PT ;  /* 0x00000028060e7812 */ /* 0x000fe200078efcff */
[----:B------:R-:W-:Y:S02]  /*12b0*/  IMAD.MOV.U32 R41, RZ, RZ, R15 ;  /* 0x000000ffff297224 */ /* 0x000fe400078e000f */
[----:B------:R-:W-:Y:S01]  /*12c0*/  IMAD.MOV R10, RZ, RZ, -R10 ;  /* 0x000000ffff0a7224 */ /* 0x000fe200078e0a0a */
[----:B------:R-:W-:Y:S01]  /*12d0*/  IABS R39, R14 ;  /* 0x0000000e00277213 */ /* 0x000fe20000000000 */
[----:B------:R-:W-:Y:S01]  /*12e0*/  @!P5 IMAD.MOV R41, RZ, RZ, -R41 ;  /* 0x000000ffff29d224 */ /* 0x000fe200078e0a29 */
[C---:B------:R-:W-:Y:S01]  /*12f0*/  ISETP.GT.U32.AND P5, PT, R4.reuse, R29, PT ;  /* 0x0000001d0400720c */ /* 0x040fe20003fa4070 */
[C---:B------:R-:W-:Y:S02]  /*1300*/  IMAD R15, R4.reuse, R10, R31 ;  /* 0x0000000a040f7224 */ /* 0x040fe400078e021f */
[--C-:B------:R-:W-:Y:S02]  /*1310*/  @!P2 IMAD.IADD R23, R23, 0x1, -R4.reuse ;  /* 0x000000011717a824 */ /* 0x100fe400078e0a04 */
[----:B------:R-:W-:Y:S01]  /*1320*/  @!P4 IMAD.IADD R7, R7, 0x1, -R4 ;  /* 0x000000010707c824 */ /* 0x000fe200078e0a04 */
[----:B------:R-:W-:Y:S01]  /*1330*/  ISETP.GT.U32.AND P2, PT, R4, R15, PT ;  /* 0x0000000f0400720c */ /* 0x000fe20003f44070 */
[----:B------:R-:W-:Y:S01]  /*1340*/  IMAD.HI.U32 R10, R8, R39, RZ ;  /* 0x00000027080a7227 */ /* 0x000fe200078e00ff */
[----:B------:R-:W-:-:S02]  /*1350*/  ISETP.GE.AND P4, PT, R12, RZ, PT ;  /* 0x000000ff0c00720c */ /* 0x000fc40003f86270 */
[----:B------:R-:W-:Y:S01]  /*1360*/  IABS R12, R12 ;  /* 0x0000000c000c7213 */ /* 0x000fe20000000000 */
[----:B------:R-:W-:Y:S02]  /*1370*/  IMAD.MOV.U32 R43, RZ, RZ, R7 ;  /* 0x000000ffff2b7224 */ /* 0x000fe400078e0007 */
[----:B------:R-:W-:Y:S02]  /*1380*/  @!P5 IMAD.IADD R29, R29, 0x1, -R4 ;  /* 0x000000011d1dd824 */ /* 0x000fe400078e0a04 */
[----:B------:R-:W-:Y:S02]  /*1390*/  IMAD.MOV.U32 R31, RZ, RZ, R12 ;  /* 0x000000ffff1f7224 */ /* 0x000fe400078e000c */
[----:B------:R-:W-:Y:S01]  /*13a0*/  IMAD.MOV R10, RZ, RZ, -R10 ;  /* 0x000000ffff0a7224 */ /* 0x000fe200078e0a0a */
[----:B------:R-:W-:Y:S01]  /*13b0*/  ISETP.GT.U32.AND P5, PT, R4, R29, PT ;  /* 0x0000001d0400720c */ /* 0x000fe20003fa4070 */
[----:B------:R-:W-:Y:S02]  /*13c0*/  @!P2 IMAD.IADD R15, R15, 0x1, -R4 ;  /* 0x000000010f0fa824 */ /* 0x000fe400078e0a04 */
[----:B------:R-:W-:-:S03]  /*13d0*/  IMAD.HI.U32 R7, R8, R31, RZ ;  /* 0x0000001f08077227 */ /* 0x000fc600078e00ff */
[----:B------:R-:W-:Y:S01]  /*13e0*/  ISETP.GT.U32.AND P2, PT, R4, R15, PT ;  /* 0x0000000f0400720c */ /* 0x000fe20003f44070 */
[----:B------:R-:W-:Y:S02]  /*13f0*/  IMAD.MOV R7, RZ, RZ, -R7 ;  /* 0x000000ffff077224 */ /* 0x000fe400078e0a07 */
[----:B------:R-:W-:Y:S01]  /*1400*/  @!P0 IMAD.MOV R33, RZ, RZ, -R33 ;  /* 0x000000ffff218224 */ /* 0x000fe200078e0a21 */
[----:B------:R-:W-:Y:S01]  /*1410*/  ISETP.GE.AND P0, PT, R16, RZ, PT ;  /* 0x000000ff1000720c */ /* 0x000fe20003f06270 */
[----:B------:R-:W-:Y:S01]  /*1420*/  IMAD R7, R4, R7, R31 ;  /* 0x0000000704077224 */ /* 0x000fe200078e021f */
[----:B------:R-:W-:Y:S01]  /*1430*/  LOP3.LUT R16, R6, 0x24, RZ, 0xfc, !PT ;  /* 0x0000002406107812 */ /* 0x000fe200078efcff */
[--C-:B------:R-:W-:Y:S02]  /*1440*/  @!P5 IMAD.IADD R29, R29, 0x1, -R4.reuse ;  /* 0x000000011d1dd824 */ /* 0x100fe400078e0a04 */
[C---:B------:R-:W-:Y:S01]  /*1450*/  IMAD R31, R4.reuse, R10, R39 ;  /* 0x0000000a041f7224 */ /* 0x040fe200078e0227 */
[----:B------:R-:W-:Y:S01]  /*1460*/  ISETP.GT.U32.AND P5, PT, R4, R7, PT ;  /* 0x000000070400720c */ /* 0x000fe20003fa4070 */
[----:B------:R-:W-:Y:S01]  /*1470*/  IMAD.MOV.U32 R49, RZ, RZ, R29 ;  /* 0x000000ffff317224 */ /* 0x000fe200078e001d */
[----:B------:R-:W-:Y:S01]  /*1480*/  LOP3.LUT R10, R6, 0x20, RZ, 0xfc, !PT ;  /* 0x00000020060a7812 */ /* 0x000fe200078efcff */
[--C-:B------:R-:W-:Y:S01]  /*1490*/  @!P2 IMAD.IADD R15, R15, 0x1, -R4.reuse ;  /* 0x000000010f0fa824 */ /* 0x100fe200078e0a04 */
[----:B------:R-:W-:Y:S01]  /*14a0*/  IABS R47, R16 ;  /* 0x00000010002f7213 */ /* 0x000fe20000000000 */
[----:B------:R-:W-:Y:S01]  /*14b0*/  @!P1 IMAD.MOV R49, RZ, RZ, -R49 ;  /* 0x000000ffff319224 */ /* 0x000fe200078e0a31 */
[----:B------:R-:W-:Y:S01]  /*14c0*/  IABS R29, R10 ;  /* 0x0000000a001d7213 */ /* 0x000fe20000000000 */
[----:B------:R-:W-:Y:S01]  /*14d0*/  IMAD.MOV.U32 R51, RZ, RZ, R15 ;  /* 0x000000ffff337224 */ /* 0x000fe200078e000f */
[----:B------:R-:W-:Y:S01]  /*14e0*/  ISETP.GE.AND P1, PT, R10, RZ, PT ;  /* 0x000000ff0a00720c */ /* 0x000fe20003f26270 */
[----:B------:R-:W-:Y:S01]  /*14f0*/  @!P3 IMAD.MOV R43, RZ, RZ, -R43 ;  /* 0x000000ffff2bb224 */ /* 0x000fe200078e0a2b */
[----:B------:R-:W-:Y:S01]  /*1500*/  ISETP.GE.AND P3, PT, R14, RZ, PT ;  /* 0x000000ff0e00720c */ /* 0x000fe20003f66270 */
[----:B------:R-:W-:Y:S01]  /*1510*/  @!P6 IMAD.MOV R51, RZ, RZ, -R51 ;  /* 0x000000ffff33e224 */ /* 0x000fe200078e0a33 */
[----:B------:R-:W-:Y:S01]  /*1520*/  ISETP.GT.U32.AND P6, PT, R4, R31, PT ;  /* 0x0000001f0400720c */ /* 0x000fe20003fc4070 */
[----:B------:R-:W-:-:S02]  /*1530*/  @!P5 IMAD.IADD R7, R7, 0x1, -R4 ;  /* 0x000000010707d824 */ /* 0x000fc400078e0a04 */
[----:B------:R-:W-:-:S03]  /*1540*/  IMAD.HI.U32 R10, R8, R29, RZ ;  /* 0x0000001d080a7227 */ /* 0x000fc600078e00ff */
[----:B------:R-:W-:Y:S01]  /*1550*/  ISETP.GT.U32.AND P5, PT, R4, R7, PT ;  /* 0x000000070400720c */ /* 0x000fe20003fa4070 */
[----:B------:R-:W-:Y:S02]  /*1560*/  IMAD.MOV R14, RZ, RZ, -R10 ;  /* 0x000000ffff0e7224 */ /* 0x000fe400078e0a0a */
[----:B------:R-:W-:-:S04]  /*1570*/  IMAD.HI.U32 R12, R8, R47, RZ ;  /* 0x0000002f080c7227 */ /* 0x000fc800078e00ff */
[C---:B------:R-:W-:Y:S02]  /*1580*/  IMAD R29, R4.reuse, R14, R29 ;  /* 0x0000000e041d7224 */ /* 0x040fe400078e021d */
[----:B------:R-:W-:Y:S02]  /*1590*/  IMAD.MOV R12, RZ, RZ, -R12 ;  /* 0x000000ffff0c7224 */ /* 0x000fe400078e0a0c */
[--C-:B------:R-:W-:Y:S01]  /*15a0*/  @!P6 IMAD.IADD R31, R31, 0x1, -R4.reuse ;  /* 0x000000011f1fe824 */ /* 0x100fe200078e0a04 */
[C---:B------:R-:W-:Y:S01]  /*15b0*/  ISETP.GT.U32.AND P6, PT, R4.reuse, R29, PT ;  /* 0x0000001d0400720c */ /* 0x040fe20003fc4070 */
[----:B------:R-:W-:Y:S01]  /*15c0*/  IMAD R47, R4, R12, R47 ;  /* 0x0000000c042f7224 */ /* 0x000fe200078e022f */
[----:B------:R-:W-:Y:S01]  /*15d0*/  LOP3.LUT R12, R6, 0x18, RZ, 0xfc, !PT ;  /* 0x00000018060c7812 */ /* 0x000fe200078efcff */
[--C-:B------:R-:W-:Y:S02]  /*15e0*/  @!P5 IMAD.IADD R7, R7, 0x1, -R4.reuse ;  /* 0x000000010707d824 */ /* 0x100fe400078e0a04 */
[----:B------:R-:W-:Y:S01]  /*15f0*/  IMAD.MOV.U32 R45, RZ, RZ, R23 ;  /* 0x000000ffff2d7224 */ /* 0x000fe200078e0017 */
[----:B------:R-:W-:Y:S01]  /*1600*/  ISETP.GT.U32.AND P5, PT, R4, R47, PT ;  /* 0x0000002f0400720c */ /* 0x000fe20003fa4070 */
[----:B------:R-:W-:Y:S01]  /*1610*/  IMAD.MOV.U32 R53, RZ, RZ, R7 ;  /* 0x000000ffff357224 */ /* 0x000fe200078e0007 */
[----:B------:R-:W-:Y:S01]  /*1620*/  IABS R65, R12 ;  /* 0x0000000c00417213 */ /* 0x000fe20000000000 */
[----:B------:R-:W-:Y:S01]  /*1630*/  @!P0 IMAD.MOV R45, RZ, RZ, -R45 ;  /* 0x000000ffff2d8224 */ /* 0x000fe200078e0a2d */
[----:B------:R-:W-:Y:S01]  /*1640*/  ISETP.GE.AND P2, PT, R12, RZ, PT ;  /* 0x000000ff0c00720c */ /* 0x000fe20003f46270 */
[----:B------:R-:W-:Y:S01]  /*1650*/  @!P4 IMAD.MOV R53, RZ, RZ, -R53 ;  /* 0x000000ffff35c224 */ /* 0x000fe200078e0a35 */
[----:B------:R-:W-:Y:S01]  /*1660*/  ISETP.GE.AND P0, PT, R16, RZ, PT ;  /* 0x000000ff1000720c */ /* 0x000fe20003f06270 */
[----:B------:R-:W-:Y:S01]  /*1670*/  @!P6 IMAD.IADD R29, R29, 0x1, -R4 ;  /* 0x000000011d1de824 */ /* 0x000fe200078e0a04 */
[----:B------:R-:W-:Y:S01]  /*1680*/  LEA.HI R16, R2, R3, RZ, 0x1a ;  /* 0x0000000302107211 */ /* 0x000fe200078fd0ff */
[----:B------:R-:W-:-:S03]  /*1690*/  IMAD.HI.U32 R12, R8, R65, RZ ;  /* 0x00000041080c7227 */ /* 0x000fc600078e00ff */
[C---:B------:R-:W-:Y:S01]  /*16a0*/  ISETP.GT.U32.AND P6, PT, R4.reuse, R29, PT ;  /* 0x0000001d0400720c */ /* 0x040fe20003fc4070 */
[----:B------:R-:W-:Y:S01]  /*16b0*/  @!P5 IMAD.IADD R47, R47, 0x1, -R4 ;  /* 0x000000012f2fd824 */ /* 0x000fe200078e0a04 */
[----:B------:R-:W-:Y:S01]  /*16c0*/  ISETP.GT.U32.AND P5, PT, R4, R31, PT ;  /* 0x0000001f0400720c */ /* 0x000fe20003fa4070 */
[----:B------:R-:W-:Y:S02]  /*16d0*/  IMAD.MOV R12, RZ, RZ, -R12 ;  /* 0x000000ffff0c7224 */ /* 0x000fe400078e0a0c */
[----:B------:R-:W-:Y:S01]  /*16e0*/  IMAD.HI.U32 R10, R8, R69, RZ ;  /* 0x00000045080a7227 */ /* 0x000fe200078e00ff */
[----:B------:R-:W-:-:S03]  /*16f0*/  ISETP.GT.U32.AND P4, PT, R4, R47, PT ;  /* 0x0000002f0400720c */ /* 0x000fc60003f84070 */
[----:B------:R-:W-:Y:S02]  /*1700*/  IMAD R65, R4, R12, R65 ;  /* 0x0000000c04417224 */ /* 0x000fe400078e0241 */
[----:B------:R-:W-:-:S04]  /*1710*/  IMAD.HI.U32 R12, R8, R71, RZ ;  /* 0x00000047080c7227 */ /* 0x000fc800078e00ff */
[----:B------:R-:W-:Y:S01]  /*1720*/  @!P6 IMAD.IADD R29, R29, 0x1, -R4 ;  /* 0x000000011d1de824 */ /* 0x000fe200078e0a04 */
[----:B------:R-:W-:Y:S01]  /*1730*/  ISETP.GT.U32.AND P6, PT, R4, R65, PT ;  /* 0x000000410400720c */ /* 0x000fe20003fc4070 */
[----:B------:R-:W-:-:S04]  /*1740*/  IMAD.HI.U32 R14, R8, R75, RZ ;  /* 0x0000004b080e7227 */ /* 0x000fc800078e00ff */
[----:B------:R-:W-:Y:S02]  /*1750*/  IMAD.MOV R10, RZ, RZ, -R10 ;  /* 0x000000ffff0a7224 */ /* 0x000fe400078e0a0a */
[----:B------:R-:W-:Y:S02]  /*1760*/  IMAD.MOV R12, RZ, RZ, -R12 ;  /* 0x000000ffff0c7224 */ /* 0x000fe400078e0a0c */
[----:B------:R-:W-:Y:S02]  /*1770*/  @!P4 IMAD.IADD R47, R47, 0x1, -R4 ;  /* 0x000000012f2fc824 */ /* 0x000fe400078e0a04 */
[----:B------:R-:W-:Y:S02]  /*1780*/  VIADD R7, R16, 0x7c ;  /* 0x0000007c10077836 */ /* 0x000fe40000000000 */
[----:B------:R-:W-:Y:S02]  /*1790*/  IMAD.MOV R14, RZ, RZ, -R14 ;  /* 0x000000ffff0e7224 */ /* 0x000fe400078e0a0e */
[C---:B------:R-:W-:Y:S01]  /*17a0*/  IMAD R69, R4.reuse, R10, R69 ;  /* 0x0000000a04457224 */ /* 0x040fe200078e0245 */
[----:B------:R-:W-:Y:S01]  /*17b0*/  IABS R15, R7 ;  /* 0x00000007000f7213 */ /* 0x000fe20000000000 */
[----:B------:R-:W-:-:S02]  /*17c0*/  IMAD R71, R4, R12, R71 ;  /* 0x0000000c04477224 */ /* 0x000fc400078e0247 */
[----:B------:R-:W-:Y:S02]  /*17d0*/  IMAD.MOV.U32 R59, RZ, RZ, R47 ;  /* 0x000000ffff3b7224 */ /* 0x000fe400078e002f */
[----:B------:R-:W-:Y:S02]  /*17e0*/  VIADD R10, R16, 0x6c ;  /* 0x0000006c100a7836 */ /* 0x000fe40000000000 */
[--C-:B------:R-:W-:Y:S01]  /*17f0*/  @!P5 IMAD.IADD R31, R31, 0x1, -R4.reuse ;  /* 0x000000011f1fd824 */ /* 0x100fe200078e0a04 */
[----:B------:R-:W-:Y:S01]  /*1800*/  ISETP.GE.AND P5, PT, R7, RZ, PT ;  /* 0x000000ff0700720c */ /* 0x000fe20003fa6270 */
[----:B------:R-:W-:Y:S01]  /*1810*/  IMAD R75, R4, R14, R75 ;  /* 0x0000000e044b7224 */ /* 0x000fe200078e024b */
[----:B------:R-:W-:Y:S01]  /*1820*/  IABS R23, R10 ;  /* 0x0000000a00177213 */ /* 0x000fe20000000000 */
[----:B------:R-:W-:Y:S01]  /*1830*/  VIADD R18, R16, 0x5c ;  /* 0x0000005c10127836 */ /* 0x000fe20000000000 */
[----:B------:R-:W-:Y:S01]  /*1840*/  ISETP.GE.AND P4, PT, R10, RZ, PT ;  /* 0x000000ff0a00720c */ /* 0x000fe20003f86270 */
[----:B------:R-:W-:Y:S01]  /*1850*/  @!P6 IMAD.IADD R65, R65, 0x1, -R4 ;  /* 0x000000014141e824 */ /* 0x000fe200078e0a04 */
[C---:B------:R-:W-:Y:S01]  /*1860*/  ISETP.GT.U32.AND P6, PT, R4.reuse, R69, PT ;  /* 0x000000450400720c */ /* 0x040fe20003fc4070 */
[----:B------:R-:W-:Y:S01]  /*1870*/  @!P0 IMAD.MOV R59, RZ, RZ, -R59 ;  /* 0x000000ffff3b8224 */ /* 0x000fe200078e0a3b */
[----:B------:R-:W-:Y:S01]  /*1880*/  ISETP.GT.U32.AND P0, PT, R4, R71, PT ;  /* 0x000000470400720c */ /* 0x000fe20003f04070 */
[----:B------:R-:W-:Y:S01]  /*1890*/  IMAD.MOV.U32 R63, RZ, RZ, R29 ;  /* 0x000000ffff3f7224 */ /* 0x000fe200078e001d */
[----:B------:R-:W-:Y:S01]  /*18a0*/  IABS R39, R18 ;  /* 0x0000001200277213 */ /* 0x000fe20000000000 */
[----:B------:R-:W-:-:S02]  /*18b0*/  VIADD R20, R16, 0x4c ;  /* 0x0000004c10147836 */ /* 0x000fc40000000000 */
[----:B------:R-:W-:-:S03]  /*18c0*/  IMAD.HI.U32 R7, R8, R77, RZ ;  /* 0x0000004d08077227 */ /* 0x000fc600078e00ff */
[----:B------:R-:W-:Y:S01]  /*18d0*/  IABS R55, R20 ;  /* 0x0000001400377213 */ /* 0x000fe20000000000 */
[----:B------:R-:W-:Y:S01]  /*18e0*/  @!P1 IMAD.MOV R63, RZ, RZ, -R63 ;  /* 0x000000ffff3f9224 */ /* 0x000fe200078e0a3f */
[----:B------:R-:W-:Y:S01]  /*18f0*/  ISETP.GT.U32.AND P1, PT, R4, R75, PT ;  /* 0x0000004b0400720c */ /* 0x000fe20003f24070 */
[----:B------:R-:W-:Y:S02]  /*1900*/  IMAD.MOV R14, RZ, RZ, -R7 ;  /* 0x000000ffff0e7224 */ /* 0x000fe400078e0a07 */
[----:B------:R-:W-:-:S04]  /*1910*/  IMAD.HI.U32 R7, R8, R15, RZ ;  /* 0x0000000f08077227 */ /* 0x000fc800078e00ff */
[----:B------:R-:W-:-:S04]  /*1920*/  IMAD.HI.U32 R10, R8, R23, RZ ;  /* 0x00000017080a7227 */ /* 0x000fc800078e00ff */
[----:B------:R-:W-:-:S04]  /*1930*/  IMAD.HI.U32 R12, R8, R39, RZ ;  /* 0x00000027080c7227 */ /* 0x000fc800078e00ff */
[----:B------:R-:W-:Y:S02]  /*1940*/  IMAD R77, R4, R14, R77 ;  /* 0x0000000e044d7224 */ /* 0x000fe400078e024d */
[----:B------:R-:W-:Y:S02]  /*1950*/  IMAD.MOV R7, RZ, RZ, -R7 ;  /* 0x000000ffff077224 */ /* 0x000fe400078e0a07 */
[----:B------:R-:W-:-:S04]  /*1960*/  IMAD.HI.U32 R14, R8, R55, RZ ;  /* 0x00000037080e7227 */ /* 0x000fc800078e00ff */
[----:B------:R-:W-:Y:S02]  /*1970*/  IMAD.MOV R10, RZ, RZ, -R10 ;  /* 0x000000ffff0a7224 */ /* 0x000fe400078e0a0a */
[----:B------:R-:W-:Y:S02]  /*1980*/  VIADD R22, R16, 0x3c ;  /* 0x0000003c10167836 */ /* 0x000fe40000000000 */
[----:B------:R-:W-:Y:S02]  /*1990*/  IMAD.MOV R12, RZ, RZ, -R12 ;  /* 0x000000ffff0c7224 */ /* 0x000fe400078e0a0c */
[----:B------:R-:W-:Y:S02]  /*19a0*/  IMAD R7, R4, R7, R15 ;  /* 0x0000000704077224 */ /* 0x000fe400078e020f */
[----:B------:R-:W-:Y:S02]  /*19b0*/  IMAD.MOV.U32 R57, RZ, RZ, R31 ;  /* 0x000000ffff397224 */ /* 0x000fe400078e001f */
[----:B------:R-:W-:-:S02]  /*19c0*/  @!P6 IMAD.IADD R69, R69, 0x1, -R4 ;  /* 0x000000014545e824 */ /* 0x000fc400078e0a04 */
[----:B------:R-:W-:Y:S02]  /*19d0*/  @!P0 IMAD.IADD R71, R71, 0x1, -R4 ;  /* 0x0000000147478824 */ /* 0x000fe400078e0a04 */
[----:B------:R-:W-:Y:S01]  /*19e0*/  IMAD.MOV R14, RZ, RZ, -R14 ;  /* 0x000000ffff0e7224 */ /* 0x000fe200078e0a0e */
[C---:B------:R-:W-:Y:S01]  /*19f0*/  ISETP.GT.U32.AND P6, PT, R4.reuse, R69, PT ;  /* 0x000000450400720c */ /* 0x040fe20003fc4070 */
[C---:B------:R-:W-:Y:S01]  /*1a00*/  IMAD R15, R4.reuse, R10, R23 ;  /* 0x0000000a040f7224 */ /* 0x040fe200078e0217 */
[----:B------:R-:W-:Y:S01]  /*1a10*/  IABS R10, R22 ;  /* 0x00000016000a7213 */ /* 0x000fe20000000000 */
[C---:B------:R-:W-:Y:S02]  /*1a20*/  IMAD R23, R4.reuse, R12, R39 ;  /* 0x0000000c04177224 */ /* 0x040fe400078e0227 */
[----:B------:R-:W-:Y:S01]  /*1a30*/  @!P3 IMAD.MOV R57, RZ, RZ, -R57 ;  /* 0x000000ffff39b224 */ /* 0x000fe200078e0a39 */
[C---:B------:R-:W-:Y:S01]  /*1a40*/  ISETP.GT.U32.AND P3, PT, R4.reuse, R65, PT ;  /* 0x000000410400720c */ /* 0x040fe20003f64070 */
[----:B------:R-:W-:Y:S01]  /*1a50*/  @!P1 IMAD.IADD R75, R75, 0x1, -R4 ;  /* 0x000000014b4b9824 */ /* 0x000fe200078e0a04 */
[C---:B------:R-:W-:Y:S01]  /*1a60*/  ISETP.GT.U32.AND P1, PT, R4.reuse, R71, PT ;  /* 0x000000470400720c */ /* 0x040fe20003f24070 */
[C---:B------:R-:W-:Y:S01]  /*1a70*/  IMAD R39, R4.reuse, R14, R55 ;  /* 0x0000000e04277224 */ /* 0x040fe200078e0237 */
[----:B------:R-:W-:Y:S01]  /*1a80*/  ISETP.GT.U32.AND P0, PT, R4, R15, PT ;  /* 0x0000000f0400720c */ /* 0x000fe20003f04070 */
[----:B------:R-:W-:-:S02]  /*1a90*/  VIADD R14, R16, 0x1c ;  /* 0x0000001c100e7836 */ /* 0x000fc40000000000 */
[----:B------:R-:W-:Y:S02]  /*1aa0*/  IMAD.MOV.U32 R47, RZ, RZ, R10 ;  /* 0x000000ffff2f7224 */ /* 0x000fe400078e000a */
[----:B------:R-:W-:Y:S01]  /*1ab0*/  VIADD R28, R16, 0x2c ;  /* 0x0000002c101c7836 */ /* 0x000fe20000000000 */
[----:B------:R-:W-:Y:S01]  /*1ac0*/  IABS R12, R14 ;  /* 0x0000000e000c7213 */ /* 0x000fe20000000000 */
[----:B------:R-:W-:-:S03]  /*1ad0*/  IMAD.HI.U32 R10, R8, R47, RZ ;  /* 0x0000002f080a7227 */ /* 0x000fc600078e00ff */
[----:B------:R-:W-:Y:S01]  /*1ae0*/  IABS R55, R28 ;  /* 0x0000001c00377213 */ /* 0x000fe20000000000 */
[----:B------:R-:W-:Y:S02]  /*1af0*/  IMAD.MOV R10, RZ, RZ, -R10 ;  /* 0x000000ffff0a7224 */ /* 0x000fe400078e0a0a */
[----:B------:R-:W-:Y:S02]  /*1b00*/  IMAD.MOV.U32 R29, RZ, RZ, R12 ;  /* 0x000000ffff1d7224 */ /* 0x000fe400078e000c */
[--C-:B------:R-:W-:Y:S01]  /*1b10*/  @!P3 IMAD.IADD R65, R65, 0x1, -R4.reuse ;  /* 0x000000014141b824 */ /* 0x100fe200078e0a04 */
[C---:B------:R-:W-:Y:S01]  /*1b20*/  ISETP.GT.U32.AND P3, PT, R4.reuse, R77, PT ;  /* 0x0000004d0400720c */ /* 0x040fe20003f64070 */
[--C-:B------:R-:W-:Y:S01]  /*1b30*/  @!P6 IMAD.IADD R69, R69, 0x1, -R4.reuse ;  /* 0x000000014545e824 */ /* 0x100fe200078e0a04 */
[C---:B------:R-:W-:Y:S01]  /*1b40*/  ISETP.GT.U32.AND P6, PT, R4.reuse, R7, PT ;  /* 0x000000070400720c */ /* 0x040fe20003fc4070 */
[----:B------:R-:W-:Y:S01]  /*1b50*/  @!P1 IMAD.IADD R71, R71, 0x1, -R4 ;  /* 0x0000000147479824 */ /* 0x000fe200078e0a04 */
[C---:B------:R-:W-:Y:S01]  /*1b60*/  ISETP.GT.U32.AND P1, PT, R4.reuse, R23, PT ;  /* 0x000000170400720c */ /* 0x040fe20003f24070 */
[----:B------:R-:W-:-:S02]  /*1b70*/  IMAD R47, R4, R10, R47 ;  /* 0x0000000a042f7224 */ /* 0x000fc400078e022f */
[----:B------:R-:W-:-:S04]  /*1b80*/  IMAD.HI.U32 R10, R8, R29, RZ ;  /* 0x0000001d080a7227 */ /* 0x000fc800078e00ff */
[----:B------:R-:W-:Y:S02]  /*1b90*/  IMAD.MOV R10, RZ, RZ, -R10 ;  /* 0x000000ffff0a7224 */ /* 0x000fe400078e0a0a */
[----:B------:R-:W-:Y:S02]  /*1ba0*/  IMAD.MOV.U32 R67, RZ, RZ, R65 ;  /* 0x000000ffff437224 */ /* 0x000fe400078e0041 */
[----:B------:R-:W-:-:S04]  /*1bb0*/  IMAD.HI.U32 R12, R8, R55, RZ ;  /* 0x00000037080c7227 */ /* 0x000fc800078e00ff */
[C---:B------:R-:W-:Y:S02]  /*1bc0*/  IMAD R65, R4.reuse, R10, R29 ;  /* 0x0000000a04417224 */ /* 0x040fe400078e021d */
[----:B------:R-:W-:Y:S02]  /*1bd0*/  IMAD.MOV R12, RZ, RZ, -R12 ;  /* 0x000000ffff0c7224 */ /* 0x000fe400078e0a0c */
[--C-:B------:R-:W-:Y:S01]  /*1be0*/  @!P3 IMAD.IADD R77, R77, 0x1, -R4.reuse ;  /* 0x000000014d4db824 */ /* 0x100fe200078e0a04 */
[C---:B------:R-:W-:Y:S01]  /*1bf0*/  ISETP.GT.U32.AND P3, PT, R4.reuse, R75, PT ;  /* 0x0000004b0400720c */ /* 0x040fe20003f64070 */
[--C-:B------:R-:W-:Y:S02]  /*1c00*/  @!P6 IMAD.IADD R7, R7, 0x1, -R4.reuse ;  /* 0x000000010707e824 */ /* 0x100fe400078e0a04 */
[--C-:B------:R-:W-:Y:S01]  /*1c10*/  @!P1 IMAD.IADD R23, R23, 0x1, -R4.reuse ;  /* 0x0000000117179824 */ /* 0x100fe200078e0a04 */
[C---:B------:R-:W-:Y:S01]  /*1c20*/  ISETP.GT.U32.AND P1, PT, R4.reuse, R65, PT ;  /* 0x000000410400720c */ /* 0x040fe20003f24070 */
[C---:B------:R-:W-:Y:S01]  /*1c30*/  IMAD R55, R4.reuse, R12, R55 ;  /* 0x0000000c04377224 */ /* 0x040fe200078e0237 */
[C---:B------:R-:W-:Y:S01]  /*1c40*/  ISETP.GT.U32.AND P6, PT, R4.reuse, R77, PT ;  /* 0x0000004d0400720c */ /* 0x040fe20003fc4070 */
[----:B------:R-:W-:Y:S01]  /*1c50*/  @!P0 IMAD.IADD R15, R15, 0x1, -R4 ;  /* 0x000000010f0f8824 */ /* 0x000fe200078e0a04 */
[----:B------:R-:W-:Y:S01]  /*1c60*/  ISETP.GT.U32.AND P0, PT, R4, R7, PT ;  /* 0x000000070400720c */ /* 0x000fe20003f04070 */
[----:B------:R-:W-:-:S02]  /*1c70*/  VIADD R12, R16, 0xc ;  /* 0x0000000c100c7836 */ /* 0x000fc40000000000 */
[----:B------:R-:W-:Y:S01]  /*1c80*/  @!P2 IMAD.MOV R67, RZ, RZ, -R67 ;  /* 0x000000ffff43a224 */ /* 0x000fe200078e0a43 */
[----:B------:R-:W-:Y:S01]  /*1c90*/  ISETP.GT.U32.AND P2, PT, R4, R15, PT ;  /* 0x0000000f0400720c */ /* 0x000fe20003f44070 */
[--C-:B------:R-:W-:Y:S01]  /*1ca0*/  @!P3 IMAD.IADD R75, R75, 0x1, -R4.reuse ;  /* 0x000000014b4bb824 */ /* 0x100fe200078e0a04 */
[----:B------:R-:W-:Y:S01]  /*1cb0*/  IABS R73, R12 ;  /* 0x0000000c00497213 */ /* 0x000fe20000000000 */
[----:B------:R-:W-:Y:S01]  /*1cc0*/  IMAD.SHL.U32 R29, R2, 0x40, RZ ;  /* 0x00000040021d7824 */ /* 0x000fe200078e00ff */
[C---:B------:R-:W-:Y:S01]  /*1cd0*/  ISETP.GT.U32.AND P3, PT, R4.reuse, R39, PT ;  /* 0x000000270400720c */ /* 0x040fe20003f64070 */
[----:B------:R-:W-:Y:S01]  /*1ce0*/  @!P1 IMAD.IADD R65, R65, 0x1, -R4 ;  /* 0x0000000141419824 */ /* 0x000fe200078e0a04 */
[----:B------:R-:W-:Y:S01]  /*1cf0*/  ISETP.GT.U32.AND P1, PT, R4, R23, PT ;  /* 0x000000170400720c */ /* 0x000fe20003f24070 */
[----:B------:R-:W-:-:S04]  /*1d00*/  IMAD.HI.U32 R10, R8, R73, RZ ;  /* 0x00000049080a7227 */ /* 0x000fc800078e00ff */
[----:B------:R-:W-:-:S04]  /*1d10*/  IMAD.HI.U32 R8, R8, R79, RZ ;  /* 0x0000004f08087227 */ /* 0x000fc800078e00ff */
[--C-:B------:R-:W-:Y:S01]  /*1d20*/  @!P6 IMAD.IADD R77, R77, 0x1, -R4.reuse ;  /* 0x000000014d4de824 */ /* 0x100fe200078e0a04 */
[C---:B------:R-:W-:Y:S01]  /*1d30*/  ISETP.GT.U32.AND P6, PT, R4.reuse, R47, PT ;  /* 0x0000002f0400720c */ /* 0x040fe20003fc4070 */
[----:B------:R-:W-:Y:S01]  /*1d40*/  @!P0 IMAD.IADD R7, R7, 0x1, -R4 ;  /* 0x0000000107078824 */ /* 0x000fe200078e0a04 */
[C---:B------:R-:W-:Y:S01]  /*1d50*/  ISETP.GT.U32.AND P0, PT, R4.reuse, R55, PT ;  /* 0x000000370400720c */ /* 0x040fe20003f04070 */
[----:B------:R-:W-:Y:S02]  /*1d60*/  IMAD.MOV R10, RZ, RZ, -R10 ;  /* 0x000000ffff0a7224 */ /* 0x000fe400078e0a0a */
[----:B------:R-:W-:Y:S02]  /*1d70*/  IMAD.MOV R8, RZ, RZ, -R8 ;  /* 0x000000ffff087224 */ /* 0x000fe400078e0a08 */
[C---:B------:R-:W-:Y:S01]  /*1d80*/  IMAD R73, R4.reuse, R10, R73 ;  /* 0x0000000a04497224 */ /* 0x040fe200078e0249 */
[----:B------:R-:W-:Y:S01]  /*1d90*/  LOP3.LUT R10, R29, 0x1c0, RZ, 0xc0, !PT ;  /* 0x000001c01d0a7812 */ /* 0x000fe200078ec0ff */
[----:B------:R-:W-:-:S02]  /*1da0*/  IMAD R79, R4, R8, R79 ;  /* 0x00000008044f7224 */ /* 0x000fc400078e024f */
[--C-:B------:R-:W-:Y:S01]  /*1db0*/  @!P2 IMAD.IADD R15, R15, 0x1, -R4.reuse ;  /* 0x000000010f0fa824 */ /* 0x100fe200078e0a04 */
[----:B------:R-:W-:Y:S01]  /*1dc0*/  ISETP.GE.AND P2, PT, R30, RZ, PT ;  /* 0x000000ff1e00720c */ /* 0x000fe20003f46270 */
[----:B------:R-:W-:Y:S01]  /*1dd0*/  @!P5 IMAD.MOV R7, RZ, RZ, -R7 ;  /* 0x000000ffff07d224 */ /* 0x000fe200078e0a07 */
[C---:B------:R-:W-:Y:S01]  /*1de0*/  ISETP.GT.U32.AND P5, PT, R4.reuse, R73, PT ;  /* 0x000000490400720c */ /* 0x040fe20003fa4070 */
[--C-:B------:R-:W-:Y:S01]  /*1df0*/  @!P1 IMAD.IADD R23, R23, 0x1, -R4.reuse ;  /* 0x0000000117179824 */ /* 0x100fe200078e0a04 */
[----:B------:R-:W-:Y:S01]  /*1e00*/  ISETP.GT.U32.AND P1, PT, R4, R79, PT ;  /* 0x0000004f0400720c */ /* 0x000fe20003f24070 */
[--C-:B------:R-:W-:Y:S01]  /*1e10*/  @!P3 IMAD.IADD R39, R39, 0x1, -R4.reuse ;  /* 0x000000012727b824 */ /* 0x100fe200078e0a04 */
[----:B------:R-:W-:Y:S01]  /*1e20*/  ISETP.GE.AND P3, PT, R32, RZ, PT ;  /* 0x000000ff2000720c */ /* 0x000fe20003f66270 */
[--C-:B------:R-:W-:Y:S01]  /*1e30*/  @!P6 IMAD.IADD R47, R47, 0x1, -R4.reuse ;  /* 0x000000012f2fe824 */ /* 0x100fe200078e0a04 */
[----:B------:R-:W-:Y:S01]  /*1e40*/  ISETP.GE.AND P6, PT, R34, RZ, PT ;  /* 0x000000ff2200720c */ /* 0x000fe20003fc6270 */
[--C-:B------:R-:W-:Y:S01]  /*1e50*/  @!P0 IMAD.IADD R55, R55, 0x1, -R4.reuse ;  /* 0x0000000137378824 */ /* 0x100fe200078e0a04 */
[----:B------:R-:W-:Y:S01]  /*1e60*/  ISETP.GE.AND P0, PT, R36, RZ, PT ;  /* 0x000000ff2400720c */ /* 0x000fe20003f06270 */
[----:B------:R-:W-:Y:S01]  /*1e70*/  @!P4 IMAD.MOV R15, RZ, RZ, -R15 ;  /* 0x000000ffff0fc224 */ /* 0x000fe200078e0a0f */
[----:B------:R-:W-:Y:S01]  /*1e80*/  ISETP.GE.AND P4, PT, R18, RZ, PT ;  /* 0x000000ff1200720c */ /* 0x000fe20003f86270 */
[----:B------:R-:W-:Y:S01]  /*1e90*/  @!P2 IMAD.MOV R69, RZ, RZ, -R69 ;  /* 0x000000ffff45a224 */ /* 0x000fe200078e0a45 */
[----:B------:R-:W-:Y:S01]  /*1ea0*/  ISETP.GT.U32.AND P2, PT, R4, R39, PT ;  /* 0x000000270400720c */ /* 0x000fe20003f44070 */
[--C-:B------:R-:W-:Y:S01]  /*1eb0*/  @!P5 IMAD.IADD R73, R73, 0x1, -R4.reuse ;  /* 0x000000014949d824 */ /* 0x100fe200078e0a04 */
[----:B------:R-:W-:Y:S01]  /*1ec0*/  ISETP.GE.AND P5, PT, R12, RZ, PT ;  /* 0x000000ff0c00720c */ /* 0x000fe20003fa6270 */
[----:B------:R-:W-:Y:S01]  /*1ed0*/  @!P1 IMAD.IADD R79, R79, 0x1, -R4 ;  /* 0x000000014f4f9824 */ /* 0x000fe200078e0a04 */
[----:B------:R-:W-:Y:S01]  /*1ee0*/  SHF.R.U32.HI R12, RZ, 0x2, R2 ;  /* 0x00000002ff0c7819 */ /* 0x000fe20000011602 */
[----:B------:R-:W-:Y:S01]  /*1ef0*/  @!P3 IMAD.MOV R71, RZ, RZ, -R71 ;  /* 0x000000ffff47b224 */ /* 0x000fe200078e0a47 */
[C---:B------:R-:W-:Y:S01]  /*1f00*/  ISETP.GT.U32.AND P3, PT, R4.reuse, R47, PT ;  /* 0x0000002f0400720c */ /* 0x040fe20003f64070 */
[----:B------:R-:W-:Y:S01]  /*1f10*/  @!P6 IMAD.MOV R75, RZ, RZ, -R75 ;  /* 0x000000ffff4be224 */ /* 0x000fe200078e0a4b */
[C---:B------:R-:W-:Y:S01]  /*1f20*/  ISETP.GT.U32.AND P6, PT, R4.reuse, R65, PT ;  /* 0x000000410400720c */ /* 0x040fe20003fc4070 */
[----:B------:R-:W-:Y:S01]  /*1f30*/  @!P0 IMAD.MOV R77, RZ, RZ, -R77 ;  /* 0x000000ffff4d8224 */ /* 0x000fe200078e0a4d */
[C---:B------:R-:W-:Y:S01]  /*1f40*/  ISETP.GT.U32.AND P0, PT, R4.reuse, R55, PT ;  /* 0x000000370400720c */ /* 0x040fe20003f04070 */
[----:B------:R-:W-:Y:S01]  /*1f50*/  @!P4 IMAD.MOV R23, RZ, RZ, -R23 ;  /* 0x000000ffff17c224 */ /* 0x000fe200078e0a17 */
[C---:B------:R-:W-:Y:S01]  /*1f60*/  ISETP.GT.U32.AND P1, PT, R4.reuse, R73, PT ;  /* 0x000000490400720c */ /* 0x040fe20003f24070 */
[--C-:B------:R-:W-:Y:S01]  /*1f70*/  @!P2 IMAD.IADD R39, R39, 0x1, -R4.reuse ;  /* 0x000000012727a824 */ /* 0x100fe200078e0a04 */
[----:B------:R-:W-:Y:S01]  /*1f80*/  ISETP.GT.U32.AND P4, PT, R4, R79, PT ;  /* 0x0000004f0400720c */ /* 0x000fe20003f84070 */
[----:B------:R-:W-:Y:S01]  /*1f90*/  IMAD.SHL.U32 R8, R2, 0x10, RZ ;  /* 0x0000001002087824 */ /* 0x000fe200078e00ff */
[----:B------:R-:W-:Y:S01]  /*1fa0*/  ISETP.GE.AND P2, PT, R20, RZ, PT ;  /* 0x000000ff1400720c */ /* 0x000fe20003f46270 */
[----:B------:R-:W-:Y:S01]  /*1fb0*/  IMAD R5, R5, UR9, RZ ;  /* 0x0000000905057c24 */ /* 0x000fe2000f8e02ff */
[----:B------:R-:W-:Y:S01]  /*1fc0*/  ULDC UR9, c[0x0][0x23c] ;  /* 0x00008f0000097ab9 */ /* 0x000fe20000000800 */
[--C-:B------:R-:W-:Y:S01]  /*1fd0*/  @!P3 IMAD.IADD R47, R47, 0x1, -R4.reuse ;  /* 0x000000012f2fb824 */ /* 0x100fe200078e0a04 */
[----:B------:R-:W-:Y:S01]  /*1fe0*/  LOP3.LUT R31, R8, 0xe00, RZ, 0xc0, !PT ;  /* 0x00000e00081f7812 */ /* 0x000fe200078ec0ff */
[--C-:B------:R-:W-:Y:S01]  /*1ff0*/  @!P6 IMAD.IADD R65, R65, 0x1, -R4.reuse ;  /* 0x000000014141e824 */ /* 0x100fe200078e0a04 */
[----:B------:R-:W-:Y:S01]  /*2000*/  ISETP.GE.AND P6, PT, R14, RZ, PT ;  /* 0x000000ff0e00720c */ /* 0x000fe20003fc6270 */
[--C-:B------:R-:W-:Y:S01]  /*2010*/  @!P0 IMAD.IADD R55, R55, 0x1, -R4.reuse ;  /* 0x0000000137378824 */ /* 0x100fe200078e0a04 */
[----:B------:R-:W-:Y:S01]  /*2020*/  ISETP.GE.AND P0, PT, R28, RZ, PT ;  /* 0x000000ff1c00720c */ /* 0x000fe20003f06270 */
[--C-:B------:R-:W-:Y:S01]  /*2030*/  @!P1 IMAD.IADD R73, R73, 0x1, -R4.reuse ;  /* 0x0000000149499824 */ /* 0x100fe200078e0a04 */
[----:B------:R-:W-:Y:S01]  /*2040*/  ISETP.GE.AND P3, PT, R22, RZ, PT ;  /* 0x000000ff1600720c */ /* 0x000fe20003f66270 */
[----:B------:R-:W-:Y:S01]  /*2050*/  @!P4 IMAD.IADD R79, R79, 0x1, -R4 ;  /* 0x000000014f4fc824 */ /* 0x000fe200078e0a04 */
[----:B------:R-:W-:Y:S01]  /*2060*/  ISETP.NE.AND P4, PT, R61, RZ, PT ;  /* 0x000000ff3d00720c */ /* 0x000fe20003f85270 */
[----:B------:R-:W-:Y:S01]  /*2070*/  IMAD.SHL.U32 R28, R2, 0x2, RZ ;  /* 0x00000002021c7824 */ /* 0x000fe200078e00ff */
[----:B------:R-:W-:Y:S01]  /*2080*/  LOP3.LUT R4, RZ, R61, RZ, 0x33, !PT ;  /* 0x0000003dff047212 */ /* 0x000fe200078e33ff */
[----:B------:R-:W-:Y:S01]  /*2090*/  @!P2 IMAD.MOV R39, RZ, RZ, -R39 ;  /* 0x000000ffff27a224 */ /* 0x000fe200078e0a27 */
[----:B------:R-:W-:Y:S01]  /*20a0*/  ISETP.GE.AND P1, PT, R6, RZ, PT ;  /* 0x000000ff0600720c */ /* 0x000fe20003f26270 */
[----:B------:R-:W-:Y:S01]  /*20b0*/  @!P5 IMAD.MOV R73, RZ, RZ, -R73 ;  /* 0x000000ffff49d224 */ /* 0x000fe200078e0a49 */
[C---:B------:R-:W-:Y:S01]  /*20c0*/  SEL R13, R4.reuse, R13, !P4 ;  /* 0x0000000d040d7207 */ /* 0x040fe20006000000 */
[----:B------:R-:W-:Y:S01]  /*20d0*/  @!P6 IMAD.MOV R65, RZ, RZ, -R65 ;  /* 0x000000ffff41e224 */ /* 0x000fe200078e0a41 */
[----:B------:R-:W-:Y:S01]  /*20e0*/  IADD3 R83, R31, UR4, R10 ;  /* 0x000000041f537c10 */ /* 0x000fe2000fffe00a */
[----:B------:R-:W-:Y:S01]  /*20f0*/  @!P0 IMAD.MOV R55, RZ, RZ, -R55 ;  /* 0x000000ffff378224 */ /* 0x000fe200078e0a37 */
[----:B------:R-:W-:Y:S01]  /*2100*/  LOP3.LUT R30, R81, 0x30, R28, 0x48, !PT ;  /* 0x00000030511e7812 */ /* 0x000fe200078e481c */
[----:B------:R-:W-:Y:S01]  /*2110*/  IMAD R13, R13, UR8, RZ ;  /* 0x000000080d0d7c24 */ /* 0x000fe2000f8e02ff */
[C---:B------:R-:W-:Y:S01]  /*2120*/  SEL R35, R4.reuse, R35, !P4 ;  /* 0x0000002304237207 */ /* 0x040fe20006000000 */
[----:B------:R-:W-:Y:S01]  /*2130*/  @!P3 IMAD.MOV R47, RZ, RZ, -R47 ;  /* 0x000000ffff2fb224 */ /* 0x000fe200078e0a2f */
[----:B------:R-:W-:Y:S01]  /*2140*/  SEL R19, R4, R19, !P4 ;  /* 0x0000001304137207 */ /* 0x000fe20006000000 */
[----:B------:R-:W-:Y:S01]  /*2150*/  IMAD.IADD R30, R30, 0x1, R83 ;  /* 0x000000011e1e7824 */ /* 0x000fe200078e0253 */
[C---:B------:R-:W-:Y:S01]  /*2160*/  SEL R15, R4.reuse, R15, !P4 ;  /* 0x0000000f040f7207 */ /* 0x040fe20006000000 */
[----:B------:R-:W-:Y:S01]  /*2170*/  IMAD R35, R35, UR8, RZ ;  /* 0x0000000823237c24 */ /* 0x000fe2000f8e02ff */
[C---:B------:R-:W-:Y:S01]  /*2180*/  SEL R69, R4.reuse, R69, !P4 ;  /* 0x0000004504457207 */ /* 0x040fe20006000000 */
[----:B------:R-:W-:Y:S01]  /*2190*/  IMAD R19, R19, UR8, RZ ;  /* 0x0000000813137c24 */ /* 0x000fe2000f8e02ff */
[C---:B------:R-:W-:Y:S01]  /*21a0*/  SEL R49, R4.reuse, R49, !P4 ;  /* 0x0000003104317207 */ /* 0x040fe20006000000 */
[----:B------:R-:W-:Y:S01]  /*21b0*/  IMAD R15, R15, UR8, RZ ;  /* 0x000000080f0f7c24 */ /* 0x000fe2000f8e02ff */
[----:B------:R-:W-:Y:S01]  /*21c0*/  SHF.R.S32.HI R83, RZ, 0x1f, R13 ;  /* 0x0000001fff537819 */ /* 0x000fe2000001140d */
[----:B------:R-:W-:Y:S01]  /*21d0*/  IMAD R50, R69, UR8, RZ ;  /* 0x0000000845327c24 */ /* 0x000fe2000f8e02ff */
[----:B------:R-:W-:Y:S01]  /*21e0*/  IADD3 R93, P2, R13, UR12, RZ ;  /* 0x0000000c0d5d7c10 */ /* 0x000fe2000ff5e0ff */
[----:B------:R-:W-:Y:S01]  /*21f0*/  @!P1 IMAD.MOV R79, RZ, RZ, -R79 ;  /* 0x000000ffff4f9224 */ /* 0x000fe200078e0a4f */
[C---:B------:R-:W-:Y:S01]  /*2200*/  SEL R77, R4.reuse, R77, !P4 ;  /* 0x0000004d044d7207 */ /* 0x040fe20006000000 */
[----:B------:R-:W-:Y:S01]  /*2210*/  IMAD R49, R49, UR8, RZ ;  /* 0x0000000831317c24 */ /* 0x000fe2000f8e02ff */
[----:B------:R-:W-:Y:S01]  /*2220*/  SEL R9, R4, R9, !P4 ;  /* 0x0000000904097207 */ /* 0x000fe20006000000 */
[----:B------:R-:W-:Y:S01]  /*2230*/  IMAD R99, R128, UR9, RZ ;  /* 0x0000000980637c24 */ /* 0x000fe2000f8e02ff */
[C---:B------:R-:W-:Y:S01]  /*2240*/  SEL R11, R4.reuse, R11, !P4 ;  /* 0x0000000b040b7207 */ /* 0x040fe20006000000 */
        /* <DEDUP_REMOVED lines=9> */
[----:B------:R-:W-:Y:S01]  /*22e0*/  SEL R65, R4, R65, !P4 ;  /* 0x0000004104417207 */ /* 0x000fe20006000000 */
[----:B------:R-:W-:Y:S01]  /*22f0*/  IMAD R7, R7, UR8, RZ ;  /* 0x0000000807077c24 */ /* 0x000fe2000f8e02ff */
[----:B------:R-:W-:Y:S01]  /*2300*/  IADD3.X R83, R83, UR13, RZ, P2, !PT ;  /* 0x0000000d53537c10 */ /* 0x000fe200097fe4ff */
[----:B------:R-:W-:Y:S01]  /*2310*/  IMAD R62, R55, UR8, RZ ;  /* 0x00000008373e7c24 */ /* 0x000fe2000f8e02ff */
[----:B------:R-:W-:Y:S01]  /*2320*/  SHF.R.S32.HI R69, RZ, 0x1f, R35 ;  /* 0x0000001fff457819 */ /* 0x000fe20000011423 */
[----:B------:R-:W-:Y:S01]  /*2330*/  IMAD R54, R65, UR8, RZ ;  /* 0x0000000841367c24 */ /* 0x000fe2000f8e02ff */
[----:B------:R-:W-:-:S02]  /*2340*/  IADD3 R82, P2, R35, UR12, RZ ;  /* 0x0000000c23527c10 */ /* 0x000fc4000ff5e0ff */
[C---:B------:R-:W-:Y:S02]  /*2350*/  SEL R17, R4.reuse, R17, !P4 ;  /* 0x0000001104117207 */ /* 0x040fe40006000000 */
[C---:B------:R-:W-:Y:S02]  /*2360*/  SEL R63, R4.reuse, R63, !P4 ;  /* 0x0000003f043f7207 */ /* 0x040fe40006000000 */
        /* <DEDUP_REMOVED lines=10> */
[----:B------:R-:W-:Y:S01]  /*2410*/  SHF.R.S32.HI R81, RZ, 0x1f, R15 ;  /* 0x0000001fff517819 */ /* 0x000fe2000001140f */
[----:B------:R-:W-:Y:S01]  /*2420*/  IMAD R51, R51, UR8, RZ ;  /* 0x0000000833337c24 */ /* 0x000fe2000f8e02ff */
[----:B------:R-:W-:Y:S01]  /*2430*/  IADD3 R92, P1, R15, UR12, RZ ;  /* 0x0000000c0f5c7c10 */ /* 0x000fe2000ff3e0ff */
[----:B------:R-:W-:Y:S01]  /*2440*/  IMAD R23, R23, UR8, RZ ;  /* 0x0000000817177c24 */ /* 0x000fe2000f8e02ff */
[----:B------:R-:W-:-:S02]  /*2450*/  SHF.R.S32.HI R77, RZ, 0x1f, R19 ;  /* 0x0000001fff4d7819 */ /* 0x000fc40000011413 */
[----:B------:R-:W-:Y:S02]  /*2460*/  IADD3 R90, P6, R19, UR12, RZ ;  /* 0x0000000c135a7c10 */ /* 0x000fe4000ffde0ff */
[----:B------:R-:W-:Y:S02]  /*2470*/  CS2R R18, SRZ ;  /* 0x0000000000127805 */ /* 0x000fe4000001ff00 */
        /* <DEDUP_REMOVED lines=18> */
[----:B------:R-:W-:Y:S01]  /*25a0*/  IADD3.X R69, R69, UR13, RZ, P2, !PT ;  /* 0x0000000d45457c10 */ /* 0x000fe200097fe4ff */
[----:B------:R-:W-:Y:S01]  /*25b0*/  IMAD R47, R47, UR8, RZ ;  /* 0x000000082f2f7c24 */ /* 0x000fe2000f8e02ff */
[----:B------:R-:W-:Y:S01]  /*25c0*/  SEL R4, R4, R79, !P4 ;  /* 0x0000004f04047207 */ /* 0x000fe20006000000 */
[----:B------:R-:W-:Y:S01]  /*25d0*/  IMAD R46, R73, UR8, RZ ;  /* 0x00000008492e7c24 */ /* 0x000fe2000f8e02ff */
[----:B------:R-:W-:-:S02]  /*25e0*/  SHF.R.S32.HI R55, RZ, 0x1f, R49 ;  /* 0x0000001fff377819 */ /* 0x000fc40000011431 */
[----:B------:R-:W-:Y:S01]  /*25f0*/  IADD3 R68, P2, R49, UR12, RZ ;  /* 0x0000000c31447c10 */ /* 0x000fe2000ff5e0ff */
[----:B------:R-:W-:Y:S01]  /*2600*/  IMAD R4, R4, UR8, RZ ;  /* 0x0000000804047c24 */ /* 0x000fe2000f8e02ff */
[----:B------:R-:W-:Y:S01]  /*2610*/  IADD3.X R81, R81, UR13, RZ, P1, !PT ;  /* 0x0000000d51517c10 */ /* 0x000fe20008ffe4ff */
[----:B------:R-:W-:Y:S01]  /*2620*/  USHF.L.U32 UR8, UR9, 0x6, URZ ;  /* 0x0000000609087899 */ /* 0x000fe2000800063f */
[----:B------:R-:W-:Y:S02]  /*2630*/  IADD3.X R77, R77, UR13, RZ, P6, !PT ;  /* 0x0000000d4d4d7c10 */ /* 0x000fe4000b7fe4ff */
[----:B------:R-:W-:Y:S01]  /*2640*/  SHF.R.S32.HI R89, RZ, 0x1f, R7 ;  /* 0x0000001fff597819 */ /* 0x000fe20000011407 */
[----:B------:R-:W-:Y:S01]  /*2650*/  USHF.R.S32.HI UR9, URZ, 0x1f, UR8 ;  /* 0x0000001f3f097899 */ /* 0x000fe20008011408 */
[----:B------:R-:W-:Y:S02]  /*2660*/  IADD3 R96, P5, R7, UR12, RZ ;  /* 0x0000000c07607c10 */ /* 0x000fe4000ffbe0ff */
[----:B------:R-:W-:-:S02]  /*2670*/  SHF.R.S32.HI R87, RZ, 0x1f, R9 ;  /* 0x0000001fff577819 */ /* 0x000fc40000011409 */
[----:B------:R-:W-:Y:S02]  /*2680*/  IADD3 R95, P4, R9, UR12, RZ ;  /* 0x0000000c095f7c10 */ /* 0x000fe4000ff9e0ff */
[----:B------:R-:W-:Y:S02]  /*2690*/  SHF.R.S32.HI R85, RZ, 0x1f, R11 ;  /* 0x0000001fff557819 */ /* 0x000fe4000001140b */
[----:B------:R-:W-:Y:S02]  /*26a0*/  IADD3 R94, P3, R11, UR12, RZ ;  /* 0x0000000c0b5e7c10 */ /* 0x000fe4000ff7e0ff */
[----:B------:R-:W-:Y:S02]  /*26b0*/  SHF.R.S32.HI R67, RZ, 0x1f, R37 ;  /* 0x0000001fff437819 */ /* 0x000fe40000011425 */
[----:B------:R-:W-:Y:S02]  /*26c0*/  IADD3 R80, P1, R37, UR12, RZ ;  /* 0x0000000c25507c10 */ /* 0x000fe4000ff3e0ff */
[----:B------:R-:W-:-:S02]  /*26d0*/  SHF.R.S32.HI R63, RZ, 0x1f, R41 ;  /* 0x0000001fff3f7819 */ /* 0x000fc40000011429 */
[----:B------:R-:W-:Y:S02]  /*26e0*/  IADD3 R76, P6, R41, UR12, RZ ;  /* 0x0000000c294c7c10 */ /* 0x000fe4000ffde0ff */
[----:B------:R-:W-:Y:S02]  /*26f0*/  SHF.R.S32.HI R41, RZ, 0x1f, R54 ;  /* 0x0000001fff297819 */ /* 0x000fe40000011436 */
[----:B------:R-:W-:Y:S02]  /*2700*/  IADD3.X R55, R55, UR13, RZ, P2, !PT ;  /* 0x0000000d37377c10 */ /* 0x000fe400097fe4ff */
[----:B------:R-:W-:Y:S02]  /*2710*/  IADD3 R54, P2, R54, UR12, RZ ;  /* 0x0000000c36367c10 */ /* 0x000fe4000ff5e0ff */
[----:B------:R-:W-:Y:S02]  /*2720*/  SHF.R.S32.HI R79, RZ, 0x1f, R17 ;  /* 0x0000001fff4f7819 */ /* 0x000fe40000011411 */
[----:B------:R-:W-:-:S02]  /*2730*/  IADD3 R91, P0, R17, UR12, RZ ;  /* 0x0000000c115b7c10 */ /* 0x000fc4000ff1e0ff */
[----:B------:R-:W-:Y:S02]  /*2740*/  CS2R R16, SRZ ;  /* 0x0000000000107805 */ /* 0x000fe4000001ff00 */
[----:B------:R-:W-:Y:S02]  /*2750*/  IADD3.X R89, R89, UR13, RZ, P5, !PT ;  /* 0x0000000d59597c10 */ /* 0x000fe4000affe4ff */
[----:B------:R-:W-:Y:S02]  /*2760*/  IADD3.X R87, R87, UR13, RZ, P4, !PT ;  /* 0x0000000d57577c10 */ /* 0x000fe4000a7fe4ff */
[----:B------:R-:W-:Y:S02]  /*2770*/  IADD3.X R85, R85, UR13, RZ, P3, !PT ;  /* 0x0000000d55557c10 */ /* 0x000fe40009ffe4ff */
[----:B------:R-:W-:Y:S02]  /*2780*/  IADD3.X R67, R67, UR13, RZ, P1, !PT ;  /* 0x0000000d43437c10 */ /* 0x000fe40008ffe4ff */
        /* <DEDUP_REMOVED lines=8> */
[----:B------:R-:W-:Y:S02]  /*2810*/  IADD3.X R41, R41, UR13, RZ, P2, !PT ;  /* 0x0000000d29297c10 */ /* 0x000fe400097fe4ff */
[----:B------:R-:W-:Y:S02]  /*2820*/  IADD3.X R79, R79, UR13, RZ, P0, !PT ;  /* 0x0000000d4f4f7c10 */ /* 0x000fe400087fe4ff */
[----:B------:R-:W-:Y:S02]  /*2830*/  SHF.R.S32.HI R32, RZ, 0x1f, R4 ;  /* 0x0000001fff207819 */ /* 0x000fe40000011404 */
[----:B------:R-:W-:Y:S02]  /*2840*/  IADD3 R40, P2, R4, UR12, RZ ;  /* 0x0000000c04287c10 */ /* 0x000fe4000ff5e0ff */
[----:B------:R-:W-:-:S02]  /*2850*/  SHF.R.S32.HI R65, RZ, 0x1f, R39 ;  /* 0x0000001fff417819 */ /* 0x000fc40000011427 */
[----:B------:R-:W-:Y:S02]  /*2860*/  IADD3 R78, P0, R39, UR12, RZ ;  /* 0x0000000c274e7c10 */ /* 0x000fe4000ff1e0ff */
[----:B------:R-:W-:Y:S02]  /*2870*/  SHF.R.S32.HI R4, RZ, 0x7, R2 ;  /* 0x00000007ff047819 */ /* 0x000fe40000011402 */
[----:B------:R-:W-:Y:S02]  /*2880*/  IADD3.X R75, R75, UR13, RZ, P5, !PT ;  /* 0x0000000d4b4b7c10 */ /* 0x000fe4000affe4ff */
[----:B------:R-:W-:Y:S02]  /*2890*/  IADD3.X R73, R73, UR13, RZ, P4, !PT ;  /* 0x0000000d49497c10 */ /* 0x000fe4000a7fe4ff */
[----:B------:R-:W-:Y:S02]  /*28a0*/  IADD3.X R71, R71, UR13, RZ, P3, !PT ;  /* 0x0000000d47477c10 */ /* 0x000fe40009ffe4ff */
[----:B------:R-:W-:-:S02]  /*28b0*/  SHF.R.S32.HI R39, RZ, 0x1f, R52 ;  /* 0x0000001fff277819 */ /* 0x000fc40000011434 */
[----:B------:R-:W-:Y:S02]  /*28c0*/  IADD3.X R53, R53, UR13, RZ, P1, !PT ;  /* 0x0000000d35357c10 */ /* 0x000fe40008ffe4ff */
[----:B------:R-:W-:Y:S02]  /*28d0*/  SHF.R.S32.HI R61, RZ, 0x1f, R43 ;  /* 0x0000001fff3d7819 */ /* 0x000fe4000001142b */
[----:B------:R-:W-:Y:S02]  /*28e0*/  IADD3 R74, P5, R43, UR12, RZ ;  /* 0x0000000c2b4a7c10 */ /* 0x000fe4000ffbe0ff */
[----:B------:R-:W-:Y:S02]  /*28f0*/  SHF.R.S32.HI R59, RZ, 0x1f, R45 ;  /* 0x0000001fff3b7819 */ /* 0x000fe4000001142d */
[----:B------:R-:W-:Y:S02]  /*2900*/  IADD3 R72, P4, R45, UR12, RZ ;  /* 0x0000000c2d487c10 */ /* 0x000fe4000ff9e0ff */
[----:B------:R-:W-:-:S02]  /*2910*/  SHF.R.S32.HI R57, RZ, 0x1f, R47 ;  /* 0x0000001fff397819 */ /* 0x000fc4000001142f */
[----:B------:R-:W-:Y:S02]  /*2920*/  IADD3 R70, P3, R47, UR12, RZ ;  /* 0x0000000c2f467c10 */ /* 0x000fe4000ff7e0ff */
[----:B------:R-:W-:Y:S02]  /*2930*/  IADD3 R52, P1, R52, UR12, RZ ;  /* 0x0000000c34347c10 */ /* 0x000fe4000ff3e0ff */
[----:B------:R-:W-:Y:S02]  /*2940*/  SHF.R.S32.HI R14, RZ, 0x1, R2 ;  /* 0x00000001ff0e7819 */ /* 0x000fe40000011402 */
[----:B------:R-:W-:Y:S02]  /*2950*/  SGXT.U32 R8, R12, 0x3 ;  /* 0x000000030c08781a */ /* 0x000fe40000000000 */
[----:B------:R-:W-:Y:S02]  /*2960*/  CS2R R12, SRZ ;  /* 0x00000000000c7805 */ /* 0x000fe4000001ff00 */
[----:B------:R-:W-:-:S02]  /*2970*/  SGXT R4, R4, 0x1 ;  /* 0x000000010404781a */ /* 0x000fc40000000200 */
[----:B------:R-:W-:Y:S02]  /*2980*/  SHF.R.S32.HI R51, RZ, 0x1f, R64 ;  /* 0x0000001fff337819 */ /* 0x000fe40000011440 */
[----:B------:R-:W-:Y:S02]  /*2990*/  IADD3.X R65, R65, UR13, RZ, P0, !PT ;  /* 0x0000000d41417c10 */ /* 0x000fe400087fe4ff */
[----:B------:R-:W-:Y:S02]  /*29a0*/  SHF.R.S32.HI R49, RZ, 0x1f, R62 ;  /* 0x0000001fff317819 */ /* 0x000fe4000001143e */
[----:B------:R-:W-:Y:S02]  /*29b0*/  IADD3.X R63, R63, UR13, RZ, P6, !PT ;  /* 0x0000000d3f3f7c10 */ /* 0x000fe4000b7fe4ff */
[----:B------:R-:W-:Y:S02]  /*29c0*/  SHF.R.S32.HI R47, RZ, 0x1f, R60 ;  /* 0x0000001fff2f7819 */ /* 0x000fe4000001143c */
[----:B------:R-:W-:-:S02]  /*29d0*/  IADD3.X R61, R61, UR13, RZ, P5, !PT ;  /* 0x0000000d3d3d7c10 */ /* 0x000fc4000affe4ff */
[----:B------:R-:W-:Y:S02]  /*29e0*/  SHF.R.S32.HI R45, RZ, 0x1f, R58 ;  /* 0x0000001fff2d7819 */ /* 0x000fe4000001143a */
[----:B------:R-:W-:Y:S02]  /*29f0*/  IADD3.X R59, R59, UR13, RZ, P4, !PT ;  /* 0x0000000d3b3b7c10 */ /* 0x000fe4000a7fe4ff */
[----:B------:R-:W-:Y:S02]  /*2a00*/  SHF.R.S32.HI R43, RZ, 0x1f, R56 ;  /* 0x0000001fff2b7819 */ /* 0x000fe40000011438 */
[----:B------:R-:W-:Y:S02]  /*2a10*/  IADD3.X R57, R57, UR13, RZ, P3, !PT ;  /* 0x0000000d39397c10 */ /* 0x000fe40009ffe4ff */
[----:B------:R-:W-:Y:S02]  /*2a20*/  IADD3.X R39, R39, UR13, RZ, P1, !PT ;  /* 0x0000000d27277c10 */ /* 0x000fe40008ffe4ff */
[----:B------:R-:W-:-:S02]  /*2a30*/  IADD3 R64, P0, R64, UR12, RZ ;  /* 0x0000000c40407c10 */ /* 0x000fc4000ff1e0ff */
[----:B------:R-:W-:Y:S02]  /*2a40*/  IADD3 R62, P6, R62, UR12, RZ ;  /* 0x0000000c3e3e7c10 */ /* 0x000fe4000ffde0ff */
[----:B------:R-:W-:Y:S02]  /*2a50*/  IADD3 R60, P5, R60, UR12, RZ ;  /* 0x0000000c3c3c7c10 */ /* 0x000fe4000ffbe0ff */
[----:B------:R-:W-:Y:S02]  /*2a60*/  IADD3 R58, P4, R58, UR12, RZ ;  /* 0x0000000c3a3a7c10 */ /* 0x000fe4000ff9e0ff */
[----:B------:R-:W-:Y:S02]  /*2a70*/  IADD3 R56, P3, R56, UR12, RZ ;  /* 0x0000000c38387c10 */ /* 0x000fe4000ff7e0ff */
[----:B------:R-:W-:Y:S02]  /*2a80*/  IADD3 R38, P1, R5, UR10, RZ ;  /* 0x0000000a05267c10 */ /* 0x000fe4000ff3e0ff */
[----:B------:R-:W-:-:S02]  /*2a90*/  SGXT R31, R14, 0x1 ;  /* 0x000000010e1f781a */ /* 0x000fc40000000200 */
[----:B------:R-:W-:Y:S02]  /*2aa0*/  CS2R R14, SRZ ;  /* 0x00000000000e7805 */ /* 0x000fe4000001ff00 */
[----:B------:R-:W-:Y:S02]  /*2ab0*/  LOP3.LUT R8, R8, 0x40, R29, 0xf8, !PT ;  /* 0x0000004008087812 */ /* 0x000fe400078ef81d */
[----:B------:R-:W-:Y:S02]  /*2ac0*/  LOP3.LUT R105, R4, 0x90, RZ, 0xc0, !PT ;  /* 0x0000009004697812 */ /* 0x000fe400078ec0ff */
[----:B------:R-:W-:Y:S02]  /*2ad0*/  SHF.R.S32.HI R37, RZ, 0x1f, R50 ;  /* 0x0000001fff257819 */ /* 0x000fe40000011432 */
[----:B------:R-:W-:Y:S02]  /*2ae0*/  IADD3.X R51, R51, UR13, RZ, P0, !PT ;  /* 0x0000000d33337c10 */ /* 0x000fe400087fe4ff */
[----:B------:R-:W-:-:S02]  /*2af0*/  SHF.R.S32.HI R36, RZ, 0x1f, R48 ;  /* 0x0000001fff247819 */ /* 0x000fc40000011430 */
[----:B------:R-:W-:Y:S02]  /*2b00*/  IADD3.X R49, R49, UR13, RZ, P6, !PT ;  /* 0x0000000d31317c10 */ /* 0x000fe4000b7fe4ff */
[----:B------:R-:W-:Y:S02]  /*2b10*/  SHF.R.S32.HI R35, RZ, 0x1f, R46 ;  /* 0x0000001fff237819 */ /* 0x000fe4000001142e */
[----:B------:R-:W-:Y:S02]  /*2b20*/  IADD3.X R47, R47, UR13, RZ, P5, !PT ;  /* 0x0000000d2f2f7c10 */ /* 0x000fe4000affe4ff */
[----:B------:R-:W-:Y:S02]  /*2b30*/  SHF.R.S32.HI R34, RZ, 0x1f, R44 ;  /* 0x0000001fff227819 */ /* 0x000fe4000001142c */
[----:B------:R-:W-:Y:S02]  /*2b40*/  IADD3.X R45, R45, UR13, RZ, P4, !PT ;  /* 0x0000000d2d2d7c10 */ /* 0x000fe4000a7fe4ff */
[----:B------:R-:W-:-:S02]  /*2b50*/  SHF.R.S32.HI R33, RZ, 0x1f, R42 ;  /* 0x0000001fff217819 */ /* 0x000fc4000001142a */
[----:B------:R-:W-:Y:S02]  /*2b60*/  IADD3.X R43, R43, UR13, RZ, P3, !PT ;  /* 0x0000000d2b2b7c10 */ /* 0x000fe40009ffe4ff */
[----:B------:R-:W-:Y:S02]  /*2b70*/  LEA.HI.X.SX32 R97, R5, UR11, 0x1, P1 ;  /* 0x0000000b05617c11 */ /* 0x000fe400088f0eff */
[----:B------:R-:W-:Y:S02]  /*2b80*/  LOP3.LUT R31, R8, 0x88, R31, 0xf8, !PT ;  /* 0x00000088081f7812 */ /* 0x000fe400078ef81f */
[----:B------:R-:W-:Y:S02]  /*2b90*/  IADD3 R50, P0, R50, UR12, RZ ;  /* 0x0000000c32327c10 */ /* 0x000fe4000ff1e0ff */
[----:B------:R-:W-:Y:S02]  /*2ba0*/  IADD3 R48, P6, R48, UR12, RZ ;  /* 0x0000000c30307c10 */ /* 0x000fe4000ffde0ff */
[----:B------:R-:W-:-:S02]  /*2bb0*/  IADD3 R46, P5, R46, UR12, RZ ;  /* 0x0000000c2e2e7c10 */ /* 0x000fc4000ffbe0ff */
[----:B------:R-:W-:Y:S02]  /*2bc0*/  IADD3 R44, P4, R44, UR12, RZ ;  /* 0x0000000c2c2c7c10 */ /* 0x000fe4000ff9e0ff */
[----:B------:R-:W-:Y:S02]  /*2bd0*/  IADD3 R42, P3, R42, UR12, RZ ;  /* 0x0000000c2a2a7c10 */ /* 0x000fe4000ff7e0ff */
[----:B------:R-:W-:Y:S02]  /*2be0*/  LOP3.LUT R5, R4, 0x88, RZ, 0xc0, !PT ;  /* 0x0000008804057812 */ /* 0x000fe400078ec0ff */
[----:B------:R-:W-:Y:S02]  /*2bf0*/  LOP3.LUT R105, R105, 0x7f, R2, 0x78, !PT ;  /* 0x0000007f69697812 */ /* 0x000fe400078e7802 */
[----:B------:R-:W-:Y:S02]  /*2c00*/  IADD3.X R37, R37, UR13, RZ, P0, !PT ;  /* 0x0000000d25257c10 */ /* 0x000fe400087fe4ff */
[----:B------:R-:W-:-:S02]  /*2c10*/  IADD3.X R36, R36, UR13, RZ, P6, !PT ;  /* 0x0000000d24247c10 */ /* 0x000fc4000b7fe4ff */
[----:B------:R-:W-:Y:S02]  /*2c20*/  IADD3.X R35, R35, UR13, RZ, P5, !PT ;  /* 0x0000000d23237c10 */ /* 0x000fe4000affe4ff */
[----:B------:R-:W-:Y:S02]  /*2c30*/  IADD3.X R34, R34, UR13, RZ, P4, !PT ;  /* 0x0000000d22227c10 */ /* 0x000fe4000a7fe4ff */
[----:B------:R-:W-:Y:S02]  /*2c40*/  IADD3.X R33, R33, UR13, RZ, P3, !PT ;  /* 0x0000000d21217c10 */ /* 0x000fe40009ffe4ff */
[----:B------:R-:W-:Y:S02]  /*2c50*/  IADD3.X R32, R32, UR13, RZ, P2, !PT ;  /* 0x0000000d20207c10 */ /* 0x000fe400097fe4ff */
[----:B------:R-:W-:Y:S02]  /*2c60*/  SHF.R.S32.HI R106, RZ, 0x1f, R99 ;  /* 0x0000001fff6a7819 */ /* 0x000fe40000011463 */
[----:B------:R-:W-:-:S02]  /*2c70*/  LOP3.LUT R108, R5, 0x7f, R2, 0x78, !PT ;  /* 0x0000007f056c7812 */ /* 0x000fc400078e7802 */
[----:B------:R-:W-:Y:S02]  /*2c80*/  LOP3.LUT R107, R31, 0x8, RZ, 0x3c, !PT ;  /* 0x000000081f6b7812 */ /* 0x000fe400078e3cff */
[----:B------:R-:W-:-:S07]  /*2c90*/  LOP3.LUT R109, R105, 0x20, RZ, 0x3c, !PT ;  /* 0x00000020696d7812 */ /* 0x000fce00078e3cff */
.L_x_2:
[----:B------:R-:W-:Y:S02]  /*2ca0*/  ISETP.GE.AND P1, PT, R0, UR5, PT ;  /* 0x0000000500007c0c */ /* 0x000fe4000bf26270 */
[C---:B------:R-:W-:Y:S02]  /*2cb0*/  IADD3 R4, P2, R101.reuse, R38, RZ ;  /* 0x0000002665047210 */ /* 0x040fe40007f5e0ff */
[----:B------:R-:W-:Y:S02]  /*2cc0*/  PRMT R21, RZ, 0x7610, R21 ;  /* 0x00007610ff157816 */ /* 0x000fe40000000015 */
[----:B------:R-:W-:Y:S02]  /*2cd0*/  LEA.HI.X.SX32 R5, R101, R97, 0x1, P2 ;  /* 0x0000006165057211 */ /* 0x000fe400010f0eff */
[----:B------:R-:W-:Y:S02]  /*2ce0*/  ISETP.GE.AND P0, PT, R25, UR5, PT ;  /* 0x0000000519007c0c */ /* 0x000fe4000bf06270 */
[----:B------:R-:W-:-:S02]  /*2cf0*/  ISETP.GE.AND P4, PT, R24, UR5, PT ;  /* 0x0000000518007c0c */ /* 0x000fc4000bf86270 */
[----:B------:R-:W-:Y:S01]  /*2d00*/  ISETP.GE.AND P5, PT, R26, UR5, PT ;  /* 0x000000051a007c0c */ /* 0x000fe2000bfa6270 */
[----:B------:R0:W2:Y:S01]  /*2d10*/  @!P1 LDG.E.U8 R21, desc[UR6][R4.64] ;  /* 0x0000000604159981 */ /* 0x0000a2000c1e1100 */
[-C--:B------:R-:W-:Y:S02]  /*2d20*/  IADD3 R6, P3, R103, R38.reuse, RZ ;  /* 0x0000002667067210 */ /* 0x080fe40007f7e0ff */
[-C--:B------:R-:W-:Y:S02]  /*2d30*/  IADD3 R8, P2, R102, R38.reuse, RZ ;  /* 0x0000002666087210 */ /* 0x080fe40007f5e0ff */
[----:B------:R-:W-:Y:S02]  /*2d40*/  IADD3 R10, P1, R100, R38, RZ ;  /* 0x00000026640a7210 */ /* 0x000fe40007f3e0ff */
[----:B------:R-:W-:Y:S02]  /*2d50*/  PRMT R113, RZ, 0x7610, R113 ;  /* 0x00007610ff717816 */ /* 0x000fe40000000071 */
[----:B------:R-:W-:-:S02]  /*2d60*/  PRMT R115, RZ, 0x7610, R115 ;  /* 0x00007610ff737816 */ /* 0x000fc40000000073 */
[----:B------:R-:W-:Y:S02]  /*2d70*/  PRMT R117, RZ, 0x7610, R117 ;  /* 0x00007610ff757816 */ /* 0x000fe40000000075 */
[-C--:B------:R-:W-:Y:S02]  /*2d80*/  LEA.HI.X.SX32 R7, R103, R97.reuse, 0x1, P3 ;  /* 0x0000006167077211 */ /* 0x080fe400018f0eff */
[-C--:B------:R-:W-:Y:S02]  /*2d90*/  LEA.HI.X.SX32 R9, R102, R97.reuse, 0x1, P2 ;  /* 0x0000006166097211 */ /* 0x080fe400010f0eff */
[----:B------:R-:W-:Y:S01]  /*2da0*/  LEA.HI.X.SX32 R11, R100, R97, 0x1, P1 ;  /* 0x00000061640b7211 */ /* 0x000fe200008f0eff */
[----:B------:R-:W3:Y:S04]  /*2db0*/  @!P0 LDG.E.U8 R113, desc[UR6][R6.64] ;  /* 0x0000000606718981 */ /* 0x000ee8000c1e1100 */
[----:B------:R-:W4:Y:S04]  /*2dc0*/  @!P4 LDG.E.U8 R115, desc[UR6][R8.64] ;  /* 0x000000060873c981 */ /* 0x000f28000c1e1100 */
[----:B------:R1:W5:Y:S01]  /*2dd0*/  @!P5 LDG.E.U8 R117, desc[UR6][R10.64] ;  /* 0x000000060a75d981 */ /* 0x000362000c1e1100 */
[----:B------:R-:W-:Y:S01]  /*2de0*/  BAR.SYNC.DEFER_BLOCKING 0x0 ;  /* 0x0000000000007b1d */ /* 0x000fe20000010000 */
[----:B------:R-:W-:-:S02]  /*2df0*/  ISETP.GE.AND P0, PT, R128, UR5, PT ;  /* 0x0000000580007c0c */ /* 0x000fc4000bf06270 */
[C---:B------:R-:W-:Y:S02]  /*2e00*/  IADD3 R110, P1, R99.reuse, R95, RZ ;  /* 0x0000005f636e7210 */ /* 0x040fe40007f3e0ff */
[C---:B0-----:R-:W-:Y:S02]  /*2e10*/  IADD3 R4, P2, R99.reuse, R94, RZ ;  /* 0x0000005e63047210 */ /* 0x041fe40007f5e0ff */
[----:B------:R-:W-:Y:S01]  /*2e20*/  PRMT R198, RZ, 0x7610, R198 ;  /* 0x00007610ffc67816 */ /* 0x000fe200000000c6 */
[C---:B------:R-:W-:Y:S01]  /*2e30*/  IMAD.X R111, R106.reuse, 0x1, R87, P1 ;  /* 0x000000016a6f7824 */ /* 0x040fe200008e0657 */
[C---:B------:R-:W-:Y:S01]  /*2e40*/  IADD3 R22, P1, R99.reuse, R93, RZ ;  /* 0x0000005d63167210 */ /* 0x040fe20007f3e0ff */
[C---:B------:R-:W-:Y:S01]  /*2e50*/  IMAD.X R5, R106.reuse, 0x1, R85, P2 ;  /* 0x000000016a057824 */ /* 0x040fe200010e0655 */
[C---:B------:R-:W-:Y:S02]  /*2e60*/  IADD3 R20, P2, R99.reuse, R91, RZ ;  /* 0x0000005b63147210 */ /* 0x040fe40007f5e0ff */
[----:B-1----:R-:W-:Y:S01]  /*2e70*/  IADD3 R10, P3, R99, R90, RZ ;  /* 0x0000005a630a7210 */ /* 0x002fe20007f7e0ff */
[----:B------:R-:W-:Y:S01]  /*2e80*/  IMAD.X R23, R106, 0x1, R83, P1 ;  /* 0x000000016a177824 */ /* 0x000fe200008e0653 */
[----:B------:R-:W-:-:S02]  /*2e90*/  PRMT R196, RZ, 0x7610, R196 ;  /* 0x00007610ffc47816 */ /* 0x000fc400000000c4 */
[----:B------:R-:W-:Y:S01]  /*2ea0*/  PRMT R192, RZ, 0x7610, R192 ;  /* 0x00007610ffc07816 */ /* 0x000fe200000000c0 */
[C---:B------:R-:W-:Y:S01]  /*2eb0*/  IMAD.X R11, R106.reuse, 0x1, R77, P3 ;  /* 0x000000016a0b7824 */ /* 0x040fe200018e064d */
[----:B------:R-:W-:Y:S02]  /*2ec0*/  PRMT R190, RZ, 0x7610, R190 ;  /* 0x00007610ffbe7816 */ /* 0x000fe400000000be */
[----:B------:R-:W-:Y:S02]  /*2ed0*/  IADD3 R8, P1, R99, R88, RZ ;  /* 0x0000005863087210 */ /* 0x000fe40007f3e0ff */
[----:B------:R-:W-:Y:S02]  /*2ee0*/  PRMT R188, RZ, 0x7610, R188 ;  /* 0x00007610ffbc7816 */ /* 0x000fe400000000bc */
[----:B------:R-:W-:Y:S01]  /*2ef0*/  PRMT R184, RZ, 0x7610, R184 ;  /* 0x00007610ffb87816 */ /* 0x000fe200000000b8 */
[----:B------:R-:W-:Y:S01]  /*2f00*/  IMAD.X R9, R106, 0x1, R75, P1 ;  /* 0x000000016a097824 */ /* 0x000fe200008e064b */
[----:B------:R-:W-:-:S02]  /*2f10*/  PRMT R182, RZ, 0x7610, R182 ;  /* 0x00007610ffb67816 */ /* 0x000fc400000000b6 */
[----:B------:R-:W-:Y:S02]  /*2f20*/  PRMT R180, RZ, 0x7610, R180 ;  /* 0x00007610ffb47816 */ /* 0x000fe400000000b4 */
[----:B------:R-:W-:Y:S02]  /*2f30*/  PRMT R178, RZ, 0x7610, R178 ;  /* 0x00007610ffb27816 */ /* 0x000fe400000000b2 */
[----:B------:R-:W-:Y:S02]  /*2f40*/  PRMT R176, RZ, 0x7610, R176 ;  /* 0x00007610ffb07816 */ /* 0x000fe400000000b0 */
[----:B------:R-:W-:Y:S02]  /*2f50*/  PRMT R174, RZ, 0x7610, R174 ;  /* 0x00007610ffae7816 */ /* 0x000fe400000000ae */
[----:B------:R-:W-:Y:S02]  /*2f60*/  PRMT R172, RZ, 0x7610, R172 ;  /* 0x00007610ffac7816 */ /* 0x000fe400000000ac */
        /* <DEDUP_REMOVED lines=19> */
[----:B------:R-:W-:Y:S01]  /*30a0*/  PRMT R202, RZ, 0x7610, R202 ;  /* 0x00007610ffca7816 */ /* 0x000fe200000000ca */
[----:B--2---:R0:W-:Y:S04]  /*30b0*/  STS.U8 [R108+UR4], R21 ;  /* 0x000000156c007988 */ /* 0x0041e80008000004 */
[----:B---3--:R-:W-:Y:S04]  /*30c0*/  STS.U8 [R108+UR4+0x100], R113 ;  /* 0x000100716c007988 */ /* 0x008fe80008000004 */
[----:B----4-:R-:W-:Y:S04]  /*30d0*/  STS.U8 [R108+UR4+0x200], R115 ;  /* 0x000200736c007988 */ /* 0x010fe80008000004 */
[----:B-----5:R-:W-:Y:S01]  /*30e0*/  STS.U8 [R108+UR4+0x300], R117 ;  /* 0x000300756c007988 */ /* 0x020fe20008000004 */
[----:B------:R-:W-:Y:S01]  /*30f0*/  BAR.SYNC.DEFER_BLOCKING 0x0 ;  /* 0x0000000000007b1d */ /* 0x000fe20000010000 */
[----:B0-----:R-:W-:Y:S01]  /*3100*/  IMAD.X R21, R106, 0x1, R79, P2 ;  /* 0x000000016a157824 */ /* 0x001fe200010e064f */
[----:B------:R-:W-:-:S05]  /*3110*/  IADD3 R6, P2, R99, R84, RZ ;  /* 0x0000005463067210 */ /* 0x000fca0007f5e0ff */
[----:B------:R-:W-:Y:S01]  /*3120*/  IMAD.X R7, R106, 0x1, R71, P2 ;  /* 0x000000016a077824 */ /* 0x000fe200010e0647 */
[----:B------:R0:W2:Y:S04]  /*3130*/  @!P0 LDG.E.U8 R198, desc[UR6][R4.64] ;  /* 0x0000000604c68981 */ /* 0x0000a8000c1e1100 */
[----:B------:R1:W3:Y:S04]  /*3140*/  @!P0 LDG.E.U8 R196, desc[UR6][R22.64] ;  /* 0x0000000616c48981 */ /* 0x0002e8000c1e1100 */
[----:B------:R4:W5:Y:S01]  /*3150*/  @!P0 LDG.E.U8 R192, desc[UR6][R20.64] ;  /* 0x0000000614c08981 */ /* 0x000962000c1e1100 */
[----:B0-----:R-:W-:-:S03]  /*3160*/  IADD3 R4, P3, R99, R82, RZ ;  /* 0x0000005263047210 */ /* 0x001fc60007f7e0ff */
[----:B------:R0:W2:Y:S01]  /*3170*/  @!P0 LDG.E.U8 R190, desc[UR6][R10.64] ;  /* 0x000000060abe8981 */ /* 0x0000a2000c1e1100 */
[C---:B-1----:R-:W-:Y:S01]  /*3180*/  IADD3 R22, P1, R99.reuse, R80, RZ ;  /* 0x0000005063167210 */ /* 0x042fe20007f3e0ff */
[C---:B------:R-:W-:Y:S02]  /*3190*/  IMAD.X R5, R106.reuse, 0x1, R69, P3 ;  /* 0x000000016a057824 */ /* 0x040fe400018e0645 */
[----:B------:R1:W2:Y:S01]  /*31a0*/  @!P0 LDG.E.U8 R188, desc[UR6][R8.64] ;  /* 0x0000000608bc8981 */ /* 0x0002a2000c1e1100 */
[C---:B----4-:R-:W-:Y:S01]  /*31b0*/  IADD3 R20, P2, R99.reuse, R78, RZ ;  /* 0x0000004e63147210 */ /* 0x050fe20007f5e0ff */
[C---:B------:R-:W-:Y:S02]  /*31c0*/  IMAD.X R23, R106.reuse, 0x1, R67, P1 ;  /* 0x000000016a177824 */ /* 0x040fe400008e0643 */
[----:B------:R4:W2:Y:S01]  /*31d0*/  @!P0 LDG.E.U8 R184, desc[UR6][R6.64] ;  /* 0x0000000606b88981 */ /* 0x0008a2000c1e1100 */
[----:B0-----:R-:W-:Y:S01]  /*31e0*/  IADD3 R10, P3, R99, R76, RZ ;  /* 0x0000004c630a7210 */ /* 0x001fe20007f7e0ff */
[----:B------:R-:W-:-:S02]  /*31f0*/  IMAD.X R21, R106, 0x1, R65, P2 ;  /* 0x000000016a157824 */ /* 0x000fc400010e0641 */
        /* <DEDUP_REMOVED lines=45> */
[----:B------:R0:W2:Y:S02]  /*34d0*/  @!P0 LDG.E.U8 R152, desc[UR6][R10.64] ;  /* 0x000000060a988981 */ /* 0x0000a4000c1e1100 */
[----:B------:R-:W-:Y:S01]  /*34e0*/  IMAD.X R5, R106, 0x1, R32, P3 ;  /* 0x000000016a057824 */ /* 0x000fe200018e0620 */
[C---:B-1----:R-:W-:Y:S01]  /*34f0*/  IADD3 R22, P3, R99.reuse, R42, RZ ;  /* 0x0000002a63167210 */ /* 0x042fe20007f7e0ff */
[----:B------:R1:W2:Y:S01]  /*3500*/  @!P0 LDG.E.U8 R148, desc[UR6][R8.64] ;  /* 0x0000000608948981 */ /* 0x0002a2000c1e1100 */
[----:B----4-:R-:W-:-:S03]  /*3510*/  IADD3 R20, P2, R99, R46, RZ ;  /* 0x0000002e63147210 */ /* 0x010fc60007f5e0ff */
[----:B------:R4:W2:Y:S01]  /*3520*/  @!P0 LDG.E.U8 R140, desc[UR6][R4.64] ;  /* 0x00000006048c8981 */ /* 0x0008a2000c1e1100 */
[C---:B0-----:R-:W-:Y:S01]  /*3530*/  IADD3 R10, P1, R99.reuse, R50, RZ ;  /* 0x00000032630a7210 */ /* 0x041fe20007f3e0ff */
[C---:B------:R-:W-:Y:S02]  /*3540*/  IMAD.X R21, R106.reuse, 0x1, R35, P2 ;  /* 0x000000016a157824 */ /* 0x040fe400010e0623 */
[----:B------:R0:W2:Y:S01]  /*3550*/  @!P0 LDG.E.U8 R144, desc[UR6][R6.64] ;  /* 0x0000000606908981 */ /* 0x0000a2000c1e1100 */
[C---:B------:R-:W-:Y:S02]  /*3560*/  IMAD.X R23, R106.reuse, 0x1, R33, P3 ;  /* 0x000000016a177824 */ /* 0x040fe400018e0621 */
[----:B------:R-:W-:Y:S01]  /*3570*/  IMAD.X R11, R106, 0x1, R37, P1 ;  /* 0x000000016a0b7824 */ /* 0x000fe200008e0625 */
[C---:B-1----:R-:W-:Y:S01]  /*3580*/  IADD3 R8, P1, R99.reuse, R96, RZ ;  /* 0x0000006063087210 */ /* 0x042fe20007f3e0ff */
[----:B------:R-:W2:Y:S01]  /*3590*/  @!P0 LDG.E.U8 R200, desc[UR6][R110.64] ;  /* 0x000000066ec88981 */ /* 0x000ea2000c1e1100 */
[----:B----4-:R-:W-:-:S03]  /*35a0*/  IADD3 R4, P3, R99, R86, RZ ;  /* 0x0000005663047210 */ /* 0x010fc60007f7e0ff */
[----:B------:R1:W4:Y:S01]  /*35b0*/  @!P0 LDG.E.U8 R146, desc[UR6][R20.64] ;  /* 0x0000000614928981 */ /* 0x000322000c1e1100 */
[----:B0-----:R-:W-:Y:S01]  /*35c0*/  IADD3 R6, P2, R99, R92, RZ ;  /* 0x0000005c63067210 */ /* 0x001fe20007f5e0ff */
[C---:B------:R-:W-:Y:S02]  /*35d0*/  IMAD.X R5, R106.reuse, 0x1, R73, P3 ;  /* 0x000000016a057824 */ /* 0x040fe400018e0649 */
[C---:B------:R-:W-:Y:S01]  /*35e0*/  IMAD.X R9, R106.reuse, 0x1, R89, P1 ;  /* 0x000000016a097824 */ /* 0x040fe200008e0659 */
[----:B------:R-:W4:Y:S01]  /*35f0*/  @!P0 LDG.E.U8 R150, desc[UR6][R10.64] ;  /* 0x000000060a968981 */ /* 0x000f22000c1e1100 */
[----:B------:R-:W-:-:S03]  /*3600*/  IMAD.X R7, R106, 0x1, R81, P2 ;  /* 0x000000016a077824 */ /* 0x000fc600010e0651 */
[----:B------:R0:W4:Y:S04]  /*3610*/  @!P0 LDG.E.U8 R142, desc[UR6][R22.64] ;  /* 0x00000006168e8981 */ /* 0x000128000c1e1100 */
[----:B------:R-:W4:Y:S04]  /*3620*/  @!P0 LDG.E.U8 R186, desc[UR6][R4.64] ;  /* 0x0000000604ba8981 */ /* 0x000f28000c1e1100 */
[----:B------:R-:W4:Y:S04]  /*3630*/  @!P0 LDG.E.U8 R194, desc[UR6][R6.64] ;  /* 0x0000000606c28981 */ /* 0x000f28000c1e1100 */
[----:B------:R-:W4:Y:S04]  /*3640*/  @!P0 LDG.E.U8 R202, desc[UR6][R8.64] ;  /* 0x0000000608ca8981 */ /* 0x000f28000c1e1100 */
[----:B-1----:R-:W-:Y:S04]  /*3650*/  LDS.U8 R20, [R31+UR4] ;  /* 0x000000041f147984 */ /* 0x002fe80008000000 */
[----:B------:R-:W1:Y:S04]  /*3660*/  LDS.U8 R21, [R31+UR4+0x10] ;  /* 0x000010041f157984 */ /* 0x000e680008000000 */
[----:B------:R-:W-:Y:S04]  /*3670*/  LDS.U8 R114, [R31+UR4+0x20] ;  /* 0x000020041f727984 */ /* 0x000fe80008000000 */
[----:B------:R-:W-:Y:S04]  /*3680*/  LDS.U8 R115, [R31+UR4+0x30] ;  /* 0x000030041f737984 */ /* 0x000fe80008000000 */
[----:B0-----:R-:W-:Y:S04]  /*3690*/  LDS.U8 R22, [R31+UR4+0x100] ;  /* 0x000100041f167984 */ /* 0x001fe80008000000 */
[----:B------:R-:W0:Y:S04]  /*36a0*/  LDS.U8 R23, [R31+UR4+0x110] ;  /* 0x000110041f177984 */ /* 0x000e280008000000 */
[----:B------:R-:W-:Y:S04]  /*36b0*/  LDS.U8 R116, [R31+UR4+0x120] ;  /* 0x000120041f747984 */ /* 0x000fe80008000000 */
        /* <DEDUP_REMOVED lines=9> */
[----:B------:R-:W-:Y:S04]  /*3750*/  LDS.U8 R110, [R107+UR4] ;  /* 0x000000046b6e7984 */ /* 0x000fe80008000000 */
[----:B------:R-:W0:Y:S04]  /*3760*/  LDS.U8 R111, [R107+UR4+0x10] ;  /* 0x000010046b6f7984 */ /* 0x000e280008000000 */
[----:B------:R-:W-:Y:S04]  /*3770*/  LDS.U8 R126, [R107+UR4+0x20] ;  /* 0x000020046b7e7984 */ /* 0x000fe80008000000 */
[----:B------:R-:W-:Y:S04]  /*3780*/  LDS.U8 R127, [R107+UR4+0x30] ;  /* 0x000030046b7f7984 */ /* 0x000fe80008000000 */
[----:B------:R-:W-:Y:S04]  /*3790*/  LDS.U8 R112, [R107+UR4+0x100] ;  /* 0x000100046b707984 */ /* 0x000fe80008000000 */
        /* <DEDUP_REMOVED lines=10> */
[----:B------:R-:W-:Y:S01]  /*3840*/  LDS.U8 R138, [R107+UR4+0x330] ;  /* 0x000330046b8a7984 */ /* 0x000fe20008000000 */
[----:B------:R-:W-:Y:S06]  /*3850*/  BAR.SYNC.DEFER_BLOCKING 0x0 ;  /* 0x0000000000007b1d */ /* 0x000fec0000010000 */
[----:B---3--:R-:W-:Y:S04]  /*3860*/  STS.U8 [R105+UR4+0x1c00], R196 ;  /* 0x001c00c469007988 */ /* 0x008fe80008000004 */
[----:B-----5:R-:W-:Y:S04]  /*3870*/  STS.U8 [R105+UR4+0x1a00], R192 ;  /* 0x001a00c069007988 */ /* 0x020fe80008000004 */
[----:B--2---:R-:W-:Y:S04]  /*3880*/  STS.U8 [R105+UR4+0x1800], R188 ;  /* 0x001800bc69007988 */ /* 0x004fe80008000004 */
[----:B------:R-:W-:Y:S04]  /*3890*/  STS.U8 [R105+UR4+0x1600], R184 ;  /* 0x001600b869007988 */ /* 0x000fe80008000004 */
        /* <DEDUP_REMOVED lines=9> */
[----:B------:R-:W-:Y:S04]  /*3930*/  STS.U8 [R105+UR4], R140 ;  /* 0x0000008c69007988 */ /* 0x000fe80008000004 */
[----:B------:R-:W-:Y:S04]  /*3940*/  STS.U8 [R105+UR4+0x200], R144 ;  /* 0x0002009069007988 */ /* 0x000fe80008000004 */
[----:B------:R-:W-:Y:S04]  /*3950*/  STS.U8 [R105+UR4+0x1e00], R200 ;  /* 0x001e00c869007988 */ /* 0x000fe80008000004 */
[----:B----4-:R-:W-:Y:S04]  /*3960*/  STS.U8 [R109+UR4+0x300], R146 ;  /* 0x000300926d007988 */ /* 0x010fe80008000004 */
        /* <DEDUP_REMOVED lines=14> */
[----:B------:R-:W-:Y:S01]  /*3a50*/  STS.U8 [R109+UR4+0x1f00], R202 ;  /* 0x001f00ca6d007988 */ /* 0x000fe20008000004 */
[----:B------:R-:W-:Y:S06]  /*3a60*/  BAR.SYNC.DEFER_BLOCKING 0x0 ;  /* 0x0000000000007b1d */ /* 0x000fec0000010000 */
[----:B------:R-:W2:Y:S04]  /*3a70*/  LDSM.16.M88.4 R8, [R30] ;  /* 0x000000001e08783b */ /* 0x000ea80000000200 */
[----:B------:R-:W3:Y:S01]  /*3a80*/  LDSM.16.M88.4 R4, [R30+0x1000] ;  /* 0x001000001e04783b */ /* 0x000ee20000000200 */
[----:B-1----:R-:W-:-:S02]  /*3a90*/  IMAD R20, R21, 0x100, R20 ;  /* 0x0000010015147824 */ /* 0x002fc400078e0214 */
[----:B0-----:R-:W-:Y:S02]  /*3aa0*/  IMAD R22, R23, 0x100, R22 ;  /* 0x0000010017167824 */ /* 0x001fe400078e0216 */
[----:B------:R-:W-:Y:S02]  /*3ab0*/  IMAD R21, R111, 0x100, R110 ;  /* 0x000001006f157824 */ /* 0x000fe400078e026e */
[----:B------:R-:W-:Y:S01]  /*3ac0*/  IMAD R23, R113, 0x100, R112 ;  /* 0x0000010071177824 */ /* 0x000fe200078e0270 */
[----:B------:R-:W-:Y:S02]  /*3ad0*/  F2FP.F16.E4M3.UNPACK_B R20, R20 ;  /* 0x00000014ff14723e */ /* 0x000fe400020006ff */
[----:B------:R-:W-:Y:S02]  /*3ae0*/  F2FP.F16.E4M3.UNPACK_B R22, R22 ;  /* 0x00000016ff16723e */ /* 0x000fe400020006ff */
[----:B------:R-:W-:Y:S02]  /*3af0*/  F2FP.F16.E4M3.UNPACK_B R21, R21 ;  /* 0x00000015ff15723e */ /* 0x000fe400020006ff */
[----:B------:R-:W-:-:S02]  /*3b00*/  F2FP.F16.E4M3.UNPACK_B R23, R23 ;  /* 0x00000017ff17723e */ /* 0x000fc400020006ff */
[----:B--2---:R-:W-:Y:S02]  /*3b10*/  F2FP.F16.E4M3.UNPACK_B R112, R8 ;  /* 0x00000008ff70723e */ /* 0x004fe400020006ff */
[----:B------:R-:W-:Y:S02]  /*3b20*/  F2FP.F16.E4M3.UNPACK_B R113, R9 ;  /* 0x00000009ff71723e */ /* 0x000fe400020006ff */
[----:B---3--:R-:W-:Y:S02]  /*3b30*/  F2FP.F16.E4M3.UNPACK_B R110, R4 ;  /* 0x00000004ff6e723e */ /* 0x008fe400020006ff */
[----:B------:R-:W-:-:S03]  /*3b40*/  F2FP.F16.E4M3.UNPACK_B R111, R5 ;  /* 0x00000005ff6f723e */ /* 0x000fc600020006ff */
[C---:B------:R-:W-:Y:S06]  /*3b50*/  HMMA.16816.F32 R12, R20.reuse, R112, R12 ;  /* 0x00000070140c723c */ /* 0x040fec000000180c */
[----:B------:R-:W-:Y:S01]  /*3b60*/  HMMA.16816.F32 R16, R20, R110, R16 ;  /* 0x0000006e1410723c */ /* 0x000fe20000001810 */
[----:B------:R-:W-:-:S06]  /*3b70*/  F2FP.F16.E4M3.UNPACK_B R8, R8.H1 ;  /* 0x00000008ff08723e */ /* 0x000fcc00030006ff */
[----:B------:R-:W-:Y:S02]  /*3b80*/  IMAD R20, R115, 0x100, R114 ;  /* 0x0000010073147824 */ /* 0x000fe400078e0272 */
[----:B------:R-:W-:Y:S02]  /*3b90*/  IMAD R22, R117, 0x100, R116 ;  /* 0x0000010075167824 */ /* 0x000fe400078e0274 */
[----:B------:R-:W-:Y:S02]  /*3ba0*/  IMAD R21, R127, 0x100, R126 ;  /* 0x000001007f157824 */ /* 0x000fe400078e027e */
[----:B------:R-:W-:Y:S01]  /*3bb0*/  IMAD R23, R130, 0x100, R129 ;  /* 0x0000010082177824 */ /* 0x000fe200078e0281 */
[----:B------:R-:W-:Y:S02]  /*3bc0*/  F2FP.F16.E4M3.UNPACK_B R20, R20 ;  /* 0x00000014ff14723e */ /* 0x000fe400020006ff */
[----:B------:R-:W-:Y:S02]  /*3bd0*/  F2FP.F16.E4M3.UNPACK_B R22, R22 ;  /* 0x00000016ff16723e */ /* 0x000fe400020006ff */
[----:B------:R-:W-:-:S02]  /*3be0*/  F2FP.F16.E4M3.UNPACK_B R21, R21 ;  /* 0x00000015ff15723e */ /* 0x000fc400020006ff */
[----:B------:R-:W-:Y:S02]  /*3bf0*/  F2FP.F16.E4M3.UNPACK_B R23, R23 ;  /* 0x00000017ff17723e */ /* 0x000fe400020006ff */
[----:B------:R-:W-:Y:S02]  /*3c00*/  F2FP.F16.E4M3.UNPACK_B R9, R9.H1 ;  /* 0x00000009ff09723e */ /* 0x000fe400030006ff */
[----:B------:R-:W-:Y:S02]  /*3c10*/  F2FP.F16.E4M3.UNPACK_B R4, R4.H1 ;  /* 0x00000004ff04723e */ /* 0x000fe400030006ff */
[----:B------:R-:W-:-:S03]  /*3c20*/  F2FP.F16.E4M3.UNPACK_B R5, R5.H1 ;  /* 0x00000005ff05723e */ /* 0x000fc600030006ff */
[C---:B------:R-:W-:Y:S06]  /*3c30*/  HMMA.16816.F32 R12, R20.reuse, R8, R12 ;  /* 0x00000008140c723c */ /* 0x040fec000000180c */
[----:B------:R-:W-:Y:S01]  /*3c40*/  HMMA.16816.F32 R16, R20, R4, R16 ;  /* 0x000000041410723c */ /* 0x000fe20000001810 */
[----:B------:R-:W-:-:S06]  /*3c50*/  IADD3 R91, P5, R91, UR8, RZ ;  /* 0x000000085b5b7c10 */ /* 0x000fcc000ffbe0ff */
        /* <DEDUP_REMOVED lines=8> */
[----:B------:R-:W-:Y:S02]  /*3ce0*/  F2FP.F16.E4M3.UNPACK_B R4, R10 ;  /* 0x0000000aff04723e */ /* 0x000fe400020006ff */
[----:B------:R-:W-:Y:S02]  /*3cf0*/  F2FP.F16.E4M3.UNPACK_B R5, R11 ;  /* 0x0000000bff05723e */ /* 0x000fe400020006ff */
[----:B------:R-:W-:Y:S02]  /*3d00*/  F2FP.F16.E4M3.UNPACK_B R8, R6 ;  /* 0x00000006ff08723e */ /* 0x000fe400020006ff */
[----:B------:R-:W-:Y:S02]  /*3d10*/  F2FP.F16.E4M3.UNPACK_B R9, R7 ;  /* 0x00000007ff09723e */ /* 0x000fe400020006ff */
[----:B------:R-:W-:-:S02]  /*3d20*/  IADD3.X R79, R79, UR9, RZ, P5, !PT ;  /* 0x000000094f4f7c10 */ /* 0x000fc4000affe4ff */
[----:B------:R-:W-:Y:S01]  /*3d30*/  IADD3 R78, P5, R78, UR8, RZ ;  /* 0x000000084e4e7c10 */ /* 0x000fe2000ffbe0ff */
[C---:B------:R-:W-:Y:S01]  /*3d40*/  HMMA.16816.F32 R12, R20.reuse, R4, R12 ;  /* 0x00000004140c723c */ /* 0x040fe2000000180c */
[----:B------:R-:W-:Y:S02]  /*3d50*/  IADD3 R96, P0, R96, UR8, RZ ;  /* 0x0000000860607c10 */ /* 0x000fe4000ff1e0ff */
[----:B------:R-:W-:Y:S02]  /*3d60*/  IADD3 R95, P1, R95, UR8, RZ ;  /* 0x000000085f5f7c10 */ /* 0x000fe4000ff3e0ff */
[----:B------:R-:W-:Y:S01]  /*3d70*/  IADD3 R94, P2, R94, UR8, RZ ;  /* 0x000000085e5e7c10 */ /* 0x000fe2000ff5e0ff */
[----:B------:R-:W-:Y:S01]  /*3d80*/  HMMA.16816.F32 R16, R20, R8, R16 ;  /* 0x000000081410723c */ /* 0x000fe20000001810 */
[----:B------:R-:W-:Y:S02]  /*3d90*/  IADD3 R93, P3, R93, UR8, RZ ;  /* 0x000000085d5d7c10 */ /* 0x000fe4000ff7e0ff */
[----:B------:R-:W-:-:S02]  /*3da0*/  IADD3.X R65, R65, UR9, RZ, P5, !PT ;  /* 0x0000000941417c10 */ /* 0x000fc4000affe4ff */
[----:B------:R-:W-:Y:S02]  /*3db0*/  IADD3 R64, P5, R64, UR8, RZ ;  /* 0x0000000840407c10 */ /* 0x000fe4000ffbe0ff */
[----:B------:R-:W-:Y:S02]  /*3dc0*/  IADD3 R92, P4, R92, UR8, RZ ;  /* 0x000000085c5c7c10 */ /* 0x000fe4000ff9e0ff */
[----:B------:R-:W-:Y:S02]  /*3dd0*/  IADD3.X R89, R89, UR9, RZ, P0, !PT ;  /* 0x0000000959597c10 */ /* 0x000fe400087fe4ff */
[----:B------:R-:W-:Y:S02]  /*3de0*/  IADD3.X R87, R87, UR9, RZ, P1, !PT ;  /* 0x0000000957577c10 */ /* 0x000fe40008ffe4ff */
[----:B------:R-:W-:Y:S02]  /*3df0*/  IADD3.X R85, R85, UR9, RZ, P2, !PT ;  /* 0x0000000955557c10 */ /* 0x000fe400097fe4ff */
[----:B------:R-:W-:-:S02]  /*3e00*/  IADD3.X R83, R83, UR9, RZ, P3, !PT ;  /* 0x0000000953537c10 */ /* 0x000fc40009ffe4ff */
[----:B------:R-:W-:Y:S02]  /*3e10*/  IADD3 R90, P6, R90, UR8, RZ ;  /* 0x000000085a5a7c10 */ /* 0x000fe4000ffde0ff */
[----:B------:R-:W-:Y:S02]  /*3e20*/  IADD3 R88, P0, R88, UR8, RZ ;  /* 0x0000000858587c10 */ /* 0x000fe4000ff1e0ff */
[----:B------:R-:W-:Y:S02]  /*3e30*/  IADD3 R86, P1, R86, UR8, RZ ;  /* 0x0000000856567c10 */ /* 0x000fe4000ff3e0ff */
[----:B------:R-:W-:Y:S02]  /*3e40*/  IADD3 R84, P2, R84, UR8, RZ ;  /* 0x0000000854547c10 */ /* 0x000fe4000ff5e0ff */
[----:B------:R-:W-:Y:S01]  /*3e50*/  IADD3 R82, P3, R82, UR8, RZ ;  /* 0x0000000852527c10 */ /* 0x000fe2000ff7e0ff */
[----:B------:R-:W-:Y:S01]  /*3e60*/  VIADD R104, R104, 0xffffffff ;  /* 0xffffffff68687836 */ /* 0x000fe20000000000 */
[----:B------:R-:W-:-:S02]  /*3e70*/  IADD3.X R51, R51, UR9, RZ, P5, !PT ;  /* 0x0000000933337c10 */ /* 0x000fc4000affe4ff */
[----:B------:R-:W-:Y:S02]  /*3e80*/  IADD3.X R81, R81, UR9, RZ, P4, !PT ;  /* 0x0000000951517c10 */ /* 0x000fe4000a7fe4ff */
[----:B------:R-:W-:Y:S02]  /*3e90*/  IADD3 R50, P5, R50, UR8, RZ ;  /* 0x0000000832327c10 */ /* 0x000fe4000ffbe0ff */
[----:B------:R-:W-:Y:S02]  /*3ea0*/  IADD3 R80, P4, R80, UR8, RZ ;  /* 0x0000000850507c10 */ /* 0x000fe4000ff9e0ff */
[----:B------:R-:W-:Y:S02]  /*3eb0*/  IADD3.X R77, R77, UR9, RZ, P6, !PT ;  /* 0x000000094d4d7c10 */ /* 0x000fe4000b7fe4ff */
[----:B------:R-:W-:Y:S02]  /*3ec0*/  IADD3.X R75, R75, UR9, RZ, P0, !PT ;  /* 0x000000094b4b7c10 */ /* 0x000fe400087fe4ff */
[----:B------:R-:W-:-:S02]  /*3ed0*/  IADD3.X R73, R73, UR9, RZ, P1, !PT ;  /* 0x0000000949497c10 */ /* 0x000fc40008ffe4ff */
[----:B------:R-:W-:Y:S02]  /*3ee0*/  IADD3.X R71, R71, UR9, RZ, P2, !PT ;  /* 0x0000000947477c10 */ /* 0x000fe400097fe4ff */
[----:B------:R-:W-:Y:S02]  /*3ef0*/  IADD3.X R69, R69, UR9, RZ, P3, !PT ;  /* 0x0000000945457c10 */ /* 0x000fe40009ffe4ff */
[----:B------:R-:W-:Y:S02]  /*3f00*/  IADD3 R76, P6, R76, UR8, RZ ;  /* 0x000000084c4c7c10 */ /* 0x000fe4000ffde0ff */
[----:B------:R-:W-:Y:S02]  /*3f10*/  IADD3 R74, P0, R74, UR8, RZ ;  /* 0x000000084a4a7c10 */ /* 0x000fe4000ff1e0ff */
[----:B------:R-:W-:Y:S02]  /*3f20*/  IADD3 R72, P1, R72, UR8, RZ ;  /* 0x0000000848487c10 */ /* 0x000fe4000ff3e0ff */
[----:B------:R-:W-:-:S02]  /*3f30*/  IADD3 R70, P2, R70, UR8, RZ ;  /* 0x0000000846467c10 */ /* 0x000fc4000ff5e0ff */
[----:B------:R-:W-:Y:S01]  /*3f40*/  IADD3 R68, P3, R68, UR8, RZ ;  /* 0x0000000844447c10 */ /* 0x000fe2000ff7e0ff */
[----:B------:R-:W-:Y:S01]  /*3f50*/  IMAD R8, R121, 0x100, R120 ;  /* 0x0000010079087824 */ /* 0x000fe200078e0278 */
[----:B------:R-:W-:Y:S01]  /*3f60*/  IADD3.X R37, R37, UR9, RZ, P5, !PT ;  /* 0x0000000925257c10 */ /* 0x000fe2000affe4ff */
[----:B------:R-:W-:Y:S01]  /*3f70*/  IMAD R124, R125, 0x100, R124 ;  /* 0x000001007d7c7824 */ /* 0x000fe200078e027c */
[----:B------:R-:W-:Y:S01]  /*3f80*/  IADD3.X R67, R67, UR9, RZ, P4, !PT ;  /* 0x0000000943437c10 */ /* 0x000fe2000a7fe4ff */
[----:B------:R-:W-:Y:S01]  /*3f90*/  IMAD R9, R134, 0x100, R133 ;  /* 0x0000010086097824 */ /* 0x000fe200078e0285 */
[----:B------:R-:W-:Y:S01]  /*3fa0*/  ISETP.NE.U32.AND P5, PT, R104, RZ, PT ;  /* 0x000000ff6800720c */ /* 0x000fe20003fa5070 */
[----:B------:R-:W-:Y:S01]  /*3fb0*/  IMAD R137, R138, 0x100, R137 ;  /* 0x000001008a897824 */ /* 0x000fe200078e0289 */
[----:B------:R-:W-:Y:S02]  /*3fc0*/  IADD3 R66, P4, R66, UR8, RZ ;  /* 0x0000000842427c10 */ /* 0x000fe4000ff9e0ff */
[----:B------:R-:W-:-:S02]  /*3fd0*/  IADD3.X R63, R63, UR9, RZ, P6, !PT ;  /* 0x000000093f3f7c10 */ /* 0x000fc4000b7fe4ff */
[----:B------:R-:W-:Y:S02]  /*3fe0*/  IADD3.X R61, R61, UR9, RZ, P0, !PT ;  /* 0x000000093d3d7c10 */ /* 0x000fe400087fe4ff */
[----:B------:R-:W-:Y:S02]  /*3ff0*/  IADD3.X R59, R59, UR9, RZ, P1, !PT ;  /* 0x000000093b3b7c10 */ /* 0x000fe40008ffe4ff */
[----:B------:R-:W-:Y:S02]  /*4000*/  IADD3.X R57, R57, UR9, RZ, P2, !PT ;  /* 0x0000000939397c10 */ /* 0x000fe400097fe4ff */
[----:B------:R-:W-:Y:S02]  /*4010*/  IADD3.X R55, R55, UR9, RZ, P3, !PT ;  /* 0x0000000937377c10 */ /* 0x000fe40009ffe4ff */
[----:B------:R-:W-:Y:S02]  /*4020*/  IADD3 R62, P6, R62, UR8, RZ ;  /* 0x000000083e3e7c10 */ /* 0x000fe4000ffde0ff */
[----:B------:R-:W-:-:S02]  /*4030*/  IADD3 R60, P0, R60, UR8, RZ ;  /* 0x000000083c3c7c10 */ /* 0x000fc4000ff1e0ff */
[----:B------:R-:W-:Y:S02]  /*4040*/  IADD3 R58, P1, R58, UR8, RZ ;  /* 0x000000083a3a7c10 */ /* 0x000fe4000ff3e0ff */
[----:B------:R-:W-:Y:S02]  /*4050*/  IADD3 R56, P2, R56, UR8, RZ ;  /* 0x0000000838387c10 */ /* 0x000fe4000ff5e0ff */
[----:B------:R-:W-:Y:S02]  /*4060*/  IADD3 R54, P3, R54, UR8, RZ ;  /* 0x0000000836367c10 */ /* 0x000fe4000ff7e0ff */
[----:B------:R-:W-:Y:S02]  /*4070*/  F2FP.F16.E4M3.UNPACK_B R4, R10.H1 ;  /* 0x0000000aff04723e */ /* 0x000fe400030006ff */
[----:B------:R-:W-:Y:S02]  /*4080*/  F2FP.F16.E4M3.UNPACK_B R5, R11.H1 ;  /* 0x0000000bff05723e */ /* 0x000fe400030006ff */
[----:B------:R-:W-:-:S02]  /*4090*/  F2FP.F16.E4M3.UNPACK_B R8, R8 ;  /* 0x00000008ff08723e */ /* 0x000fc400020006ff */
[----:B------:R-:W-:Y:S02]  /*40a0*/  F2FP.F16.E4M3.UNPACK_B R10, R124 ;  /* 0x0000007cff0a723e */ /* 0x000fe400020006ff */
[----:B------:R-:W-:Y:S02]  /*40b0*/  F2FP.F16.E4M3.UNPACK_B R9, R9 ;  /* 0x00000009ff09723e */ /* 0x000fe400020006ff */
[----:B------:R-:W-:Y:S02]  /*40c0*/  F2FP.F16.E4M3.UNPACK_B R11, R137 ;  /* 0x00000089ff0b723e */ /* 0x000fe400020006ff */
[----:B------:R-:W-:Y:S02]  /*40d0*/  F2FP.F16.E4M3.UNPACK_B R6, R6.H1 ;  /* 0x00000006ff06723e */ /* 0x000fe400030006ff */
[----:B------:R-:W-:Y:S02]  /*40e0*/  F2FP.F16.E4M3.UNPACK_B R7, R7.H1 ;  /* 0x00000007ff07723e */ /* 0x000fe400030006ff */
[----:B------:R-:W-:-:S02]  /*40f0*/  IADD3.X R53, R53, UR9, RZ, P4, !PT ;  /* 0x0000000935357c10 */ /* 0x000fc4000a7fe4ff */
[----:B------:R-:W-:Y:S02]  /*4100*/  IADD3 R52, P4, R52, UR8, RZ ;  /* 0x0000000834347c10 */ /* 0x000fe4000ff9e0ff */
[----:B------:R-:W-:Y:S02]  /*4110*/  IADD3.X R49, R49, UR9, RZ, P6, !PT ;  /* 0x0000000931317c10 */ /* 0x000fe4000b7fe4ff */
        /* <DEDUP_REMOVED lines=8> */
[----:B------:R-:W-:Y:S02]  /*41a0*/  IADD3 R40, P3, R40, UR8, RZ ;  /* 0x0000000828287c10 */ /* 0x000fe4000ff7e0ff */
[----:B------:R-:W-:Y:S01]  /*41b0*/  IADD3.X R39, R39, UR9, RZ, P4, !PT ;  /* 0x0000000927277c10 */ /* 0x000fe2000a7fe4ff */
[----:B------:R-:W-:Y:S01]  /*41c0*/  HMMA.16816.F32 R12, R8, R4, R12 ;  /* 0x00000004080c723c */ /* 0x000fe2000000180c */
[----:B------:R-:W-:Y:S01]  /*41d0*/  IADD3 R38, P4, R98, R38, RZ ;  /* 0x0000002662267210 */ /* 0x000fe20007f9e0ff */
[----:B------:R-:W-:Y:S01]  /*41e0*/  UIADD3 UR5, UR5, -0x40, URZ ;  /* 0xffffffc005057890 */ /* 0x000fe2000fffe03f */
[----:B------:R-:W-:-:S02]  /*41f0*/  IADD3.X R36, R36, UR9, RZ, P6, !PT ;  /* 0x0000000924247c10 */ /* 0x000fc4000b7fe4ff */
[----:B------:R-:W-:Y:S01]  /*4200*/  IADD3.X R35, R35, UR9, RZ, P0, !PT ;  /* 0x0000000923237c10 */ /* 0x000fe200087fe4ff */
[----:B------:R-:W-:Y:S01]  /*4210*/  HMMA.16816.F32 R16, R8, R6, R16 ;  /* 0x000000060810723c */ /* 0x000fe20000001810 */
[----:B------:R-:W-:Y:S02]  /*4220*/  IADD3.X R34, R34, UR9, RZ, P1, !PT ;  /* 0x0000000922227c10 */ /* 0x000fe40008ffe4ff */
[----:B------:R-:W-:Y:S02]  /*4230*/  IADD3.X R33, R33, UR9, RZ, P2, !PT ;  /* 0x0000000921217c10 */ /* 0x000fe400097fe4ff */
[----:B------:R-:W-:Y:S02]  /*4240*/  IADD3.X R32, R32, UR9, RZ, P3, !PT ;  /* 0x0000000920207c10 */ /* 0x000fe40009ffe4ff */
[----:B------:R-:W-:Y:S01]  /*4250*/  LEA.HI.X.SX32 R97, R98, R97, 0x1, P4 ;  /* 0x0000006162617211 */ /* 0x000fe200020f0eff */
[----:B------:R-:W-:-:S01]  /*4260*/  NOP ;  /* 0x0000000000007918 */ /* 0x000fc20000000000 */
[----:B------:R-:W-:-:S15]  /*4270*/  @P5 BRA `(.L_x_2) ;  /* 0xffffffe800885947 */ /* 0x000fde000383ffff */
.L_x_1:
[----:B------:R-:W-:Y:S01]  /*4280*/  SHF.R.U32.HI R5, RZ, 0x5, R2 ;  /* 0x00000005ff057819 */ /* 0x000fe20000011602 */
[----:B------:R-:W-:Y:S01]  /*4290*/  BAR.SYNC.DEFER_BLOCKING 0x0 ;  /* 0x0000000000007b1d */ /* 0x000fe20000010000 */
[C---:B------:R-:W-:Y:S01]  /*42a0*/  IMAD.SHL.U32 R8, R2.reuse, 0x4, RZ ;  /* 0x0000000402087824 */ /* 0x040fe200078e00ff */
[C---:B------:R-:W-:Y:S01]  /*42b0*/  LOP3.LUT R7, R2.reuse, 0x1c, RZ, 0xc0, !PT ;  /* 0x0000001c02077812 */ /* 0x040fe200078ec0ff */
[----:B------:R-:W-:Y:S01]  /*42c0*/  IMAD.IADD R26, R3, 0x1, R26 ;  /* 0x00000001031a7824 */ /* 0x000fe200078e021a */
[----:B------:R-:W-:Y:S01]  /*42d0*/  F2FP.SATFINITE.E4M3.F32.PACK_AB_MERGE_C R12, R13, R12, RZ ;  /* 0x0000000c0d0c723e */ /* 0x000fe200048070ff */
[----:B------:R-:W-:Y:S01]  /*42e0*/  IMAD R5, R2, 0x20, R5 ;  /* 0x0000002002057824 */ /* 0x000fe200078e0205 */
[----:B------:R-:W-:Y:S01]  /*42f0*/  LOP3.LUT R4, R7, 0x80, R8, 0xf8, !PT ;  /* 0x0000008007047812 */ /* 0x000fe200078ef808 */
[----:B------:R-:W-:Y:S01]  /*4300*/  ULDC UR5, c[0x0][0x244] ;  /* 0x0000910000057ab9 */ /* 0x000fe20000000800 */
[----:B------:R-:W-:Y:S01]  /*4310*/  F2FP.SATFINITE.E4M3.F32.PACK_AB_MERGE_C R17, R17, R16, RZ ;  /* 0x000000101111723e */ /* 0x000fe200048070ff */
[----:B------:R-:W-:Y:S01]  /*4320*/  ULDC.64 UR10, c[0x0][0x228] ;  /* 0x00008a00000a7ab9 */ /* 0x000fe20000000a00 */
[----:B------:R-:W-:Y:S01]  /*4330*/  F2FP.SATFINITE.E4M3.F32.PACK_AB_MERGE_C R14, R15, R14, RZ ;  /* 0x0000000e0f0e723e */ /* 0x000fe200048070ff */
[----:B------:R-:W-:Y:S01]  /*4340*/  ULDC.64 UR8, c[0x0][0x220] ;  /* 0x0000880000087ab9 */ /* 0x000fe20000000a00 */
[----:B------:R-:W-:Y:S01]  /*4350*/  F2FP.SATFINITE.E4M3.F32.PACK_AB_MERGE_C R19, R19, R18, RZ ;  /* 0x000000121313723e */ /* 0x000fe200048070ff */
[----:B------:R-:W0:Y:S01]  /*4360*/  LDC R15, c[0x0][0x248] ;  /* 0x00009200ff0f7b82 */ /* 0x000e220000000800 */
[----:B------:R-:W-:-:S02]  /*4370*/  LOP3.LUT R9, R4, 0x62, R5, 0xf8, !PT ;  /* 0x0000006204097812 */ /* 0x000fc400078ef805 */
[----:B------:R-:W-:Y:S02]  /*4380*/  LOP3.LUT R4, R12, 0xffff, RZ, 0xc0, !PT ;  /* 0x0000ffff0c047812 */ /* 0x000fe400078ec0ff */
[----:B------:R-:W-:Y:S02]  /*4390*/  LOP3.LUT R7, R17, 0xffff, RZ, 0xc0, !PT ;  /* 0x0000ffff11077812 */ /* 0x000fe400078ec0ff */
[----:B------:R-:W-:Y:S02]  /*43a0*/  LOP3.LUT R5, R14, 0xffff, RZ, 0xc0, !PT ;  /* 0x0000ffff0e057812 */ /* 0x000fe400078ec0ff */
[----:B------:R-:W-:Y:S02]  /*43b0*/  LOP3.LUT R6, R19, 0xffff, RZ, 0xc0, !PT ;  /* 0x0000ffff13067812 */ /* 0x000fe400078ec0ff */
[----:B------:R-:W-:Y:S02]  /*43c0*/  LOP3.LUT R29, R29, 0x600, RZ, 0xc0, !PT ;  /* 0x000006001d1d7812 */ /* 0x000fe400078ec0ff */
[----:B------:R-:W-:-:S02]  /*43d0*/  SHF.R.U32.HI R4, RZ, 0x8, R4 ;  /* 0x00000008ff047819 */ /* 0x000fc40000011604 */
[----:B------:R-:W-:Y:S02]  /*43e0*/  SHF.R.U32.HI R7, RZ, 0x8, R7 ;  /* 0x00000008ff077819 */ /* 0x000fe40000011607 */
[----:B------:R-:W-:Y:S02]  /*43f0*/  SHF.R.U32.HI R5, RZ, 0x8, R5 ;  /* 0x00000008ff057819 */ /* 0x000fe40000011605 */
[----:B------:R-:W-:Y:S02]  /*4400*/  SHF.R.U32.HI R6, RZ, 0x8, R6 ;  /* 0x00000008ff067819 */ /* 0x000fe40000011606 */
[----:B------:R-:W-:Y:S02]  /*4410*/  LOP3.LUT R9, R9, 0x100, R28, 0xf8, !PT ;  /* 0x0000010009097812 */ /* 0x000fe400078ef81c */
[----:B------:R-:W-:Y:S02]  /*4420*/  PRMT R12, R17, 0x7604, R12 ;  /* 0x00007604110c7816 */ /* 0x000fe4000000000c */
[----:B------:R-:W-:-:S02]  /*4430*/  LOP3.LUT R29, R29, 0x7c, R8, 0xf8, !PT ;  /* 0x0000007c1d1d7812 */ /* 0x000fc400078ef808 */
[----:B------:R-:W-:Y:S01]  /*4440*/  PRMT R11, R7, 0x7604, R4 ;  /* 0x00007604070b7816 */ /* 0x000fe20000000004 */
[----:B------:R1:W-:Y:S01]  /*4450*/  STS.U16 [R9+UR4], R12 ;  /* 0x0000000c09007988 */ /* 0x0003e20008000404 */
[----:B------:R-:W-:Y:S01]  /*4460*/  PRMT R8, R6, 0x7604, R5 ;  /* 0x0000760406087816 */ /* 0x000fe20000000005 */
[----:B------:R-:W-:Y:S01]  /*4470*/  IMAD R5, R27, UR5, RZ ;  /* 0x000000051b057c24 */ /* 0x000fe2000f8e02ff */
[----:B------:R-:W-:Y:S02]  /*4480*/  LOP3.LUT R4, R9, 0x40, RZ, 0x3c, !PT ;  /* 0x0000004009047812 */ /* 0x000fe400078e3cff */
[----:B------:R-:W-:Y:S02]  /*4490*/  PRMT R13, R19, 0x7604, R14 ;  /* 0x00007604130d7816 */ /* 0x000fe4000000000e */
[C---:B------:R-:W-:Y:S01]  /*44a0*/  LOP3.LUT R6, R9.reuse, 0x20, RZ, 0x3c, !PT ;  /* 0x0000002009067812 */ /* 0x040fe200078e3cff */
[----:B------:R2:W-:Y:S01]  /*44b0*/  STS.U16 [R4+UR4+0x400], R11 ;  /* 0x0004000b04007988 */ /* 0x0005e20008000404 */
[----:B------:R-:W-:-:S02]  /*44c0*/  LOP3.LUT R7, R9, 0x60, RZ, 0x3c, !PT ;  /* 0x0000006009077812 */ /* 0x000fc400078e3cff */
[----:B------:R-:W-:Y:S01]  /*44d0*/  LOP3.LUT R29, R29, 0xe0, R2, 0x78, !PT ;  /* 0x000000e01d1d7812 */ /* 0x000fe200078e7802 */
[----:B------:R-:W-:Y:S01]  /*44e0*/  STS.U16 [R6+UR4+0x200], R13 ;  /* 0x0002000d06007988 */ /* 0x000fe20008000404 */
[----:B------:R-:W-:Y:S02]  /*44f0*/  ISETP.GE.AND P0, PT, R27, UR10, PT ;  /* 0x0000000a1b007c0c */ /* 0x000fe4000bf06270 */
[----:B------:R-:W-:Y:S01]  /*4500*/  IADD3 R17, P1, R5, UR8, RZ ;  /* 0x0000000805117c10 */ /* 0x000fe2000ff3e0ff */
[----:B------:R0:W-:Y:S01]  /*4510*/  STS.U16 [R7+UR4+0x600], R8 ;  /* 0x0006000807007988 */ /* 0x0001e20008000404 */
[C---:B-1----:R-:W-:Y:S02]  /*4520*/  LOP3.LUT R9, R3.reuse, 0x60, R0, 0xfe, !PT ;  /* 0x0000006003097812 */ /* 0x042fe400078efe00 */
[----:B--2---:R-:W-:Y:S01]  /*4530*/  LOP3.LUT R4, R3, R0, RZ, 0xfc, !PT ;  /* 0x0000000003047212 */ /* 0x004fe200078efcff */
[----:B------:R-:W-:Y:S01]  /*4540*/  BAR.SYNC.DEFER_BLOCKING 0x0 ;  /* 0x0000000000007b1d */ /* 0x000fe20000010000 */
[----:B------:R-:W-:-:S02]  /*4550*/  LEA.HI.X.SX32 R19, R5, UR9, 0x1, P1 ;  /* 0x0000000905137c11 */ /* 0x000fc400088f0eff */
[----:B------:R-:W-:Y:S02]  /*4560*/  ISETP.LT.AND P2, PT, R4, UR11, !P0 ;  /* 0x0000000b04007c0c */ /* 0x000fe4000c741270 */
[----:B------:R-:W-:Y:S01]  /*4570*/  LEA.HI R5, R2, R3, RZ, 0x1c ;  /* 0x0000000302057211 */ /* 0x000fe200078fe0ff */
[----:B0-----:R-:W-:Y:S01]  /*4580*/  IMAD R7, R4, R15, RZ ;  /* 0x0000000f04077224 */ /* 0x001fe200078e02ff */
[C-C-:B------:R-:W-:Y:S02]  /*4590*/  LOP3.LUT R4, R3.reuse, 0x10, R0.reuse, 0xfe, !PT ;  /* 0x0000001003047812 */ /* 0x140fe400078efe00 */
[--C-:B------:R-:W-:Y:S01]  /*45a0*/  LOP3.LUT R13, R3, 0x50, R0.reuse, 0xfe, !PT ;  /* 0x00000050030d7812 */ /* 0x100fe200078efe00 */
[----:B------:R-:W-:Y:S01]  /*45b0*/  IMAD R12, R15, 0x40, R7 ;  /* 0x000000400f0c7824 */ /* 0x000fe200078e0207 */
[----:B------:R-:W-:Y:S01]  /*45c0*/  IADD3 R2, P1, R7, R17, RZ ;  /* 0x0000001107027210 */ /* 0x000fe20007f3e0ff */
[----:B------:R-:W-:Y:S01]  /*45d0*/  IMAD R8, R4, R15, RZ ;  /* 0x0000000f04087224 */ /* 0x000fe200078e02ff */
[----:B------:R-:W-:Y:S01]  /*45e0*/  LOP3.LUT R11, R3, 0x40, R0, 0xfe, !PT ;  /* 0x00000040030b7812 */ /* 0x000fe200078efe00 */
[----:B------:R-:W-:Y:S01]  /*45f0*/  IMAD R14, R15, 0x10, R12 ;  /* 0x000000100f0e7824 */ /* 0x000fe200078e020c */
[----:B------:R-:W-:Y:S01]  /*4600*/  LOP3.LUT R6, R3, 0x20, R0, 0xfe, !PT ;  /* 0x0000002003067812 */ /* 0x000fe200078efe00 */
[----:B------:R-:W-:Y:S01]  /*4610*/  VIADD R0, R5, 0x70 ;  /* 0x0000007005007836 */ /* 0x000fe20000000000 */
[----:B------:R-:W-:-:S02]  /*4620*/  LEA.HI.X.SX32 R3, R7, R19, 0x1, P1 ;  /* 0x0000001307037211 */ /* 0x000fc400008f0eff */
[----:B------:R-:W-:Y:S01]  /*4630*/  ISETP.LT.AND P3, PT, R4, UR11, !P0 ;  /* 0x0000000b04007c0c */ /* 0x000fe2000c761270 */
[-C--:B------:R-:W-:Y:S01]  /*4640*/  IMAD R16, R0, R15.reuse, RZ ;  /* 0x0000000f00107224 */ /* 0x080fe200078e02ff */
[----:B------:R-:W-:Y:S01]  /*4650*/  ISETP.LT.AND P1, PT, R9, UR11, !P0 ;  /* 0x0000000b09007c0c */ /* 0x000fe2000c721270 */
[-C--:B------:R-:W-:Y:S01]  /*4660*/  IMAD R9, R6, R15.reuse, RZ ;  /* 0x0000000f06097224 */ /* 0x080fe200078e02ff */
[C---:B------:R-:W-:Y:S01]  /*4670*/  ISETP.LT.AND P4, PT, R26.reuse, UR11, !P0 ;  /* 0x0000000b1a007c0c */ /* 0x040fe2000c781270 */
[----:B------:R-:W0:Y:S01]  /*4680*/  LDS R18, [R29+UR4] ;  /* 0x000000041d127984 */ /* 0x000e220008000800 */
[----:B------:R-:W-:Y:S01]  /*4690*/  IMAD R26, R26, R15, RZ ;  /* 0x0000000f1a1a7224 */ /* 0x000fe200078e02ff */
[----:B------:R-:W-:Y:S01]  /*46a0*/  ISETP.LT.AND P5, PT, R6, UR11, !P0 ;  /* 0x0000000b06007c0c */ /* 0x000fe2000c7a1270 */
[----:B------:R-:W-:Y:S01]  /*46b0*/  IMAD R15, R15, 0x10, R14 ;  /* 0x000000100f0f7824 */ /* 0x000fe200078e020e */
[----:B------:R-:W1:Y:S02]  /*46c0*/  LDS R29, [R29+UR4+0x100] ;  /* 0x000100041d1d7984 */ /* 0x000e640008000800 */
[----:B------:R-:W-:-:S04]  /*46d0*/  IADD3 R6, P6, R26, R17, RZ ;  /* 0x000000111a067210 */ /* 0x000fc80007fde0ff */
[----:B------:R-:W-:Y:S02]  /*46e0*/  LEA.HI.X.SX32 R7, R26, R19, 0x1, P6 ;  /* 0x000000131a077211 */ /* 0x000fe400030f0eff */
[----:B------:R-:W-:Y:S02]  /*46f0*/  IADD3 R10, P6, R14, R17, RZ ;  /* 0x000000110e0a7210 */ /* 0x000fe40007fde0ff */
[C---:B0-----:R-:W-:Y:S02]  /*4700*/  PRMT R21, R18.reuse, 0x7770, RZ ;  /* 0x0000777012157816 */ /* 0x041fe400000000ff */
[----:B------:R-:W-:-:S03]  /*4710*/  PRMT R23, R18, 0x7772, RZ ;  /* 0x0000777212177816 */ /* 0x000fc600000000ff */
[----:B------:R0:W-:Y:S01]  /*4720*/  @P2 STG.E.U8 desc[UR6][R2.64], R21 ;  /* 0x0000001502002986 */ /* 0x0001e2000c101106 */
[----:B------:R-:W-:-:S04]  /*4730*/  IADD3 R4, P2, R8, R17, RZ ;  /* 0x0000001108047210 */ /* 0x000fc80007f5e0ff */
[----:B------:R-:W-:Y:S02]  /*4740*/  LEA.HI.X.SX32 R5, R8, R19, 0x1, P2 ;  /* 0x0000001308057211 */ /* 0x000fe400010f0eff */
[----:B------:R-:W-:-:S03]  /*4750*/  IADD3 R8, P2, R12, R17, RZ ;  /* 0x000000110c087210 */ /* 0x000fc60007f5e0ff */
[----:B------:R2:W-:Y:S01]  /*4760*/  @P3 STG.E.U8 desc[UR6][R4.64], R23 ;  /* 0x0000001704003986 */ /* 0x0005e2000c101106 */
[C---:B0-----:R-:W-:Y:S02]  /*4770*/  IADD3 R2, P3, R9.reuse, R17, RZ ;  /* 0x0000001109027210 */ /* 0x041fe40007f7e0ff */
[----:B------:R-:W-:Y:S02]  /*4780*/  PRMT R21, R18, 0x7773, RZ ;  /* 0x0000777312157816 */ /* 0x000fe400000000ff */
[-C--:B------:R-:W-:Y:S02]  /*4790*/  LEA.HI.X.SX32 R3, R9, R19.reuse, 0x1, P3 ;  /* 0x0000001309037211 */ /* 0x080fe400018f0eff */
[----:B------:R-:W-:Y:S02]  /*47a0*/  LEA.HI.X.SX32 R9, R12, R19, 0x1, P2 ;  /* 0x000000130c097211 */ /* 0x000fe400010f0eff */
[----:B------:R-:W-:Y:S02]  /*47b0*/  ISETP.LT.AND P3, PT, R11, UR11, !P0 ;  /* 0x0000000b0b007c0c */ /* 0x000fe4000c761270 */
[----:B--2---:R-:W-:-:S02]  /*47c0*/  IADD3 R4, P2, R15, R17, RZ ;  /* 0x000000110f047210 */ /* 0x004fc40007f5e0ff */
[-C--:B------:R-:W-:Y:S02]  /*47d0*/  LEA.HI.X.SX32 R11, R14, R19.reuse, 0x1, P6 ;  /* 0x000000130e0b7211 */ /* 0x080fe400030f0eff */
[----:B------:R-:W-:Y:S02]  /*47e0*/  LEA.HI.X.SX32 R5, R15, R19, 0x1, P2 ;  /* 0x000000130f057211 */ /* 0x000fe400010f0eff */
[----:B------:R-:W-:Y:S02]  /*47f0*/  ISETP.LT.AND P2, PT, R13, UR11, !P0 ;  /* 0x0000000b0d007c0c */ /* 0x000fe4000c741270 */
[----:B------:R-:W-:Y:S02]  /*4800*/  IADD3 R12, P6, R16, R17, RZ ;  /* 0x00000011100c7210 */ /* 0x000fe40007fde0ff */
[----:B------:R-:W-:Y:S02]  /*4810*/  ISETP.LT.AND P0, PT, R0, UR11, !P0 ;  /* 0x0000000b00007c0c */ /* 0x000fe4000c701270 */
[----:B-1----:R-:W-:-:S02]  /*4820*/  PRMT R15, R29, 0x7770, RZ ;  /* 0x000077701d0f7816 */ /* 0x002fc400000000ff */
[----:B------:R-:W-:Y:S02]  /*4830*/  LEA.HI.X.SX32 R13, R16, R19, 0x1, P6 ;  /* 0x00000013100d7211 */ /* 0x000fe400030f0eff */
[C---:B------:R-:W-:Y:S01]  /*4840*/  PRMT R17, R29.reuse, 0x7772, RZ ;  /* 0x000077721d117816 */ /* 0x040fe200000000ff */
[----:B------:R0:W-:Y:S01]  /*4850*/  @P5 STG.E.U8 desc[UR6][R2.64], R15 ;  /* 0x0000000f02005986 */ /* 0x0001e2000c101106 */
[----:B------:R-:W-:Y:S02]  /*4860*/  PRMT R19, R18, 0x7771, RZ ;  /* 0x0000777112137816 */ /* 0x000fe400000000ff */
[C---:B------:R-:W-:Y:S01]  /*4870*/  PRMT R23, R29.reuse, 0x7771, RZ ;  /* 0x000077711d177816 */ /* 0x040fe200000000ff */
[----:B------:R0:W-:Y:S01]  /*4880*/  @P4 STG.E.U8 desc[UR6][R6.64], R17 ;  /* 0x0000001106004986 */ /* 0x0001e2000c101106 */
[----:B------:R-:W-:-:S03]  /*4890*/  PRMT R29, R29, 0x7773, RZ ;  /* 0x000077731d1d7816 */ /* 0x000fc600000000ff */
[----:B------:R0:W-:Y:S04]  /*48a0*/  @P3 STG.E.U8 desc[UR6][R8.64], R19 ;  /* 0x0000001308003986 */ /* 0x0001e8000c101106 */
[----:B------:R0:W-:Y:S04]  /*48b0*/  @P2 STG.E.U8 desc[UR6][R10.64], R21 ;  /* 0x000000150a002986 */ /* 0x0001e8000c101106 */
[----:B------:R0:W-:Y:S01]  /*48c0*/  @P1 STG.E.U8 desc[UR6][R4.64], R23 ;  /* 0x0000001704001986 */ /* 0x0001e2000c101106 */
[----:B------:R-:W-:Y:S05]  /*48d0*/  @!P0 EXIT ;  /* 0x000000000000894d */ /* 0x000fea0003800000 */
[----:B------:R-:W-:Y:S01]  /*48e0*/  STG.E.U8 desc[UR6][R12.64], R29 ;  /* 0x0000001d0c007986 */ /* 0x000fe2000c101106 */
[----:B------:R-:W-:Y:S05]  /*48f0*/  EXIT ;  /* 0x000000000000794d */ /* 0x000fea0003800000 */
.L_x_3:
[----:B------:R-:W-:-:S00]  /*4900*/  BRA `(.L_x_3) ;  /* 0xfffffffc00fc7947 */ /* 0x000fc0000383ffff */
[----:B------:R-:W-:-:S00]  /*4910*/  NOP ;  /* 0x0000000000007918 */ /* 0x000fc00000000000 */
        /* <DEDUP_REMOVED lines=14> */
.L_x_4:


//--------------------- .nv.shared.matmul_kernel  --------------------------
	.section	.nv.shared.matmul_kernel,"aw",@nobits
	.sectionflags	@""
	.align	16
	.zero		1024


//--------------------- .nv.shared.reserved.0     --------------------------
	.section	.nv.shared.reserved.0,"aw",@nobits
	.weak		__nv_reservedSMEM_offset_0_alias
	.size		__nv_reservedSMEM_offset_0_alias, 0, 0
	.other		__nv_reservedSMEM_offset_0_alias,@"STO_CUDA_RESERVED_SHARED STV_DEFAULT"
__nv_reservedSMEM_offset_0_alias:
	.zero		0


//--------------------- .nv.constant0.matmul_kernel --------------------------
	.section	.nv.constant0.matmul_kernel,"a",@progbits
	.sectionflags	@""
	.align	4
.nv.constant0.matmul_kernel:
	.zero		608


//--------------------- SYMBOLS --------------------------

	.type		.nv.reservedSmem.offset0,@object
	.size		.nv.reservedSmem.offset0,0x4
